	.target	sm_100a

	.elftype	@"ET_EXEC"


//--------------------- .note.nv.tkinfo           --------------------------
	.section	.note.nv.tkinfo,"",@"SHT_NOTE"
	.sectionflags	@"SHF_NOTE_NV_TKINFO"
	.tkinfo
        /*0018*/ 	.word	0x00000002
        /*0030*/ 	.string	""
        /*0030*/ 	.string	"ptxas"
        /*0030*/ 	.string	"Cuda compilation tools, release 13.0, V13.0.88"
        /*0030*/ 	.string	"Build cuda_13.0.r13.0/compiler.36424714_0"
        /*0030*/ 	.string	"-arch sm_100a -m 64 "



//--------------------- .note.nv.cuinfo           --------------------------
	.section	.note.nv.cuinfo,"",@"SHT_NOTE"
	.sectionflags	@"SHF_NOTE_NV_CUINFO"
        /*0018*/ 	.short	0x0002
        /*001a*/ 	.short	0x0064
        /*001c*/ 	.short	0x0082
	.zero		2


//--------------------- .nv.info                  --------------------------
	.section	.nv.info,"",@"SHT_CUDA_INFO"
	.align	4


	//----- nvinfo : EIATTR_REGCOUNT
	.align		4
        /*0000*/ 	.byte	0x04, 0x2f
        /*0002*/ 	.short	(.L_19 - .L_18)
	.align		4
.L_18:
        /*0004*/ 	.word	index@(_ZN7cutlass13device_kernelINS_4gemm6kernel13GemmUniversalIN4cute5tupleIJiiiiEEENS1_10collective13CollectiveMmaINS1_35MainloopSm100TmaUmmaWarpSpecializedILi3ELi2ELi4ENS5_IJNS4_1CILi1EEESB_SB_EEEEENS5_IJNSA_ILi128EEENSA_ILi64EEESF_EEEaNS5_IJlSB_lEEEaSH_NS4_8TiledMMAINS4_8MMA_AtomIJNS4_15SM100_MMA_S8_SSIaaiLi128ELi64ELNS4_4UMMA5MajorE0ELSM_0ELNSL_8SaturateE0EEEEEENS4_6LayoutISC_NS5_IJNSA_ILi0EEESR_SR_EEEEENS5_IJNS4_10UnderscoreESU_SU_EEEEENS4_13SM90_TMA_LOADENS4_14ComposedLayoutINS4_7SwizzleILi2ELi4ELi3EEENS4_18smem_ptr_flag_bitsILi8EEENSQ_INS5_IJNSA_ILi8EEESF_EEENS5_IJSF_SB_EEEEEEEvNS4_8identityESX_S17_vS18_EENS_8epilogue10collective18CollectiveEpilogueINS1A_23Sm100TmaWarpSpecializedILi1ELi1ELi64ELb0ELb0EEEJSG_NS5_IJNSQ_ISE_SB_EENSQ_ISF_SB_EEEEEaSH_aSH_NS1A_6fusion15FusionCallbacksIS1E_NS1I_17LinearCombinationIaiaiLNS_15FloatRoundStyleE2EEESG_S1H_JEEENS4_5SM1004TMEM4LOAD26SM100_TMEM_LOAD_32dp32b64xESX_S17_NS4_39AutoVectorizingCopyWithAssumedAlignmentILi128EEENS4_14SM90_TMA_STOREES17_S1T_S1T_EEEvvEEEEvNT_6ParamsE)
        /*0008*/ 	.word	0x000000c6


	//----- nvinfo : EIATTR_FRAME_SIZE
	.align		4
.L_19:
        /*000c*/ 	.byte	0x04, 0x11
        /*000e*/ 	.short	(.L_21 - .L_20)
	.align		4
.L_20:
        /*0010*/ 	.word	index@($__internal_2_$__cuda_sm10x_tcgen05_guardrail_trap_unallocated_columns_being_dealloced)
        /*0014*/ 	.word	0x00000000


	//----- nvinfo : EIATTR_FRAME_SIZE
	.align		4
.L_21:
        /*0018*/ 	.byte	0x04, 0x11
        /*001a*/ 	.short	(.L_23 - .L_22)
	.align		4
.L_22:
        /*001c*/ 	.word	index@($__internal_1_$__cuda_sm10x_tcgen05_guardrail_trap_phase_invalid_during_alloc)
        /*0020*/ 	.word	0x00000000


	//----- nvinfo : EIATTR_FRAME_SIZE
	.align		4
.L_23:
        /*0024*/ 	.byte	0x04, 0x11
        /*0026*/ 	.short	(.L_25 - .L_24)
	.align		4
.L_24:
        /*0028*/ 	.word	index@($__internal_0_$__cuda_sm10x_tcgen05_guardrail_trap_col_being_dealloced_not_returned_by_alloc)
        /*002c*/ 	.word	0x00000000


	//----- nvinfo : EIATTR_FRAME_SIZE
	.align		4
.L_25:
        /*0030*/ 	.byte	0x04, 0x11
        /*0032*/ 	.short	(.L_27 - .L_26)
	.align		4
.L_26:
        /*0034*/ 	.word	index@(_ZN7cutlass13device_kernelINS_4gemm6kernel13GemmUniversalIN4cute5tupleIJiiiiEEENS1_10collective13CollectiveMmaINS1_35MainloopSm100TmaUmmaWarpSpecializedILi3ELi2ELi4ENS5_IJNS4_1CILi1EEESB_SB_EEEEENS5_IJNSA_ILi128EEENSA_ILi64EEESF_EEEaNS5_IJlSB_lEEEaSH_NS4_8TiledMMAINS4_8MMA_AtomIJNS4_15SM100_MMA_S8_SSIaaiLi128ELi64ELNS4_4UMMA5MajorE0ELSM_0ELNSL_8SaturateE0EEEEEENS4_6LayoutISC_NS5_IJNSA_ILi0EEESR_SR_EEEEENS5_IJNS4_10UnderscoreESU_SU_EEEEENS4_13SM90_TMA_LOADENS4_14ComposedLayoutINS4_7SwizzleILi2ELi4ELi3EEENS4_18smem_ptr_flag_bitsILi8EEENSQ_INS5_IJNSA_ILi8EEESF_EEENS5_IJSF_SB_EEEEEEEvNS4_8identityESX_S17_vS18_EENS_8epilogue10collective18CollectiveEpilogueINS1A_23Sm100TmaWarpSpecializedILi1ELi1ELi64ELb0ELb0EEEJSG_NS5_IJNSQ_ISE_SB_EENSQ_ISF_SB_EEEEEaSH_aSH_NS1A_6fusion15FusionCallbacksIS1E_NS1I_17LinearCombinationIaiaiLNS_15FloatRoundStyleE2EEESG_S1H_JEEENS4_5SM1004TMEM4LOAD26SM100_TMEM_LOAD_32dp32b64xESX_S17_NS4_39AutoVectorizingCopyWithAssumedAlignmentILi128EEENS4_14SM90_TMA_STOREES17_S1T_S1T_EEEvvEEEEvNT_6ParamsE)
        /*0038*/ 	.word	0x00000000


	//----- nvinfo : EIATTR_MIN_STACK_SIZE
	.align		4
.L_27:
        /*003c*/ 	.byte	0x04, 0x12
        /*003e*/ 	.short	(.L_29 - .L_28)
	.align		4
.L_28:
        /*0040*/ 	.word	index@(_ZN7cutlass13device_kernelINS_4gemm6kernel13GemmUniversalIN4cute5tupleIJiiiiEEENS1_10collective13CollectiveMmaINS1_35MainloopSm100TmaUmmaWarpSpecializedILi3ELi2ELi4ENS5_IJNS4_1CILi1EEESB_SB_EEEEENS5_IJNSA_ILi128EEENSA_ILi64EEESF_EEEaNS5_IJlSB_lEEEaSH_NS4_8TiledMMAINS4_8MMA_AtomIJNS4_15SM100_MMA_S8_SSIaaiLi128ELi64ELNS4_4UMMA5MajorE0ELSM_0ELNSL_8SaturateE0EEEEEENS4_6LayoutISC_NS5_IJNSA_ILi0EEESR_SR_EEEEENS5_IJNS4_10UnderscoreESU_SU_EEEEENS4_13SM90_TMA_LOADENS4_14ComposedLayoutINS4_7SwizzleILi2ELi4ELi3EEENS4_18smem_ptr_flag_bitsILi8EEENSQ_INS5_IJNSA_ILi8EEESF_EEENS5_IJSF_SB_EEEEEEEvNS4_8identityESX_S17_vS18_EENS_8epilogue10collective18CollectiveEpilogueINS1A_23Sm100TmaWarpSpecializedILi1ELi1ELi64ELb0ELb0EEEJSG_NS5_IJNSQ_ISE_SB_EENSQ_ISF_SB_EEEEEaSH_aSH_NS1A_6fusion15FusionCallbacksIS1E_NS1I_17LinearCombinationIaiaiLNS_15FloatRoundStyleE2EEESG_S1H_JEEENS4_5SM1004TMEM4LOAD26SM100_TMEM_LOAD_32dp32b64xESX_S17_NS4_39AutoVectorizingCopyWithAssumedAlignmentILi128EEENS4_14SM90_TMA_STOREES17_S1T_S1T_EEEvvEEEEvNT_6ParamsE)
        /*0044*/ 	.word	0x00000000
.L_29:


//--------------------- .nv.compat                --------------------------
	.section	.nv.compat,"",@"SHT_CUDA_COMPAT_INFO"
	.align	4
        /*0000*/ 	.byte	0x02, 0x09, 0x01, 0x00, 0x02, 0x02, 0x03, 0x00, 0x02, 0x05, 0x06, 0x00, 0x03, 0x07, 0x01, 0x01
        /*0010*/ 	.byte	0x02, 0x03, 0x01, 0x00, 0x02, 0x06, 0x01, 0x00, 0x04, 0x0b, 0x08, 0x00, 0x01, 0x00, 0x00, 0x00
        /*0020*/ 	.byte	0x00, 0x00, 0x00, 0x00


//--------------------- .nv.info._ZN7cutlass13device_kernelINS_4gemm6kernel13GemmUniversalIN4cute5tupleIJiiiiEEENS1_10collective13CollectiveMmaINS1_35MainloopSm100TmaUmmaWarpSpecializedILi3ELi2ELi4ENS5_IJNS4_1CILi1EEESB_SB_EEEEENS5_IJNSA_ILi128EEENSA_ILi64EEESF_EEEaNS5_IJlSB_lEEEaSH_NS4_8TiledMMAINS4_8MMA_AtomIJNS4_15SM100_MMA_S8_SSIaaiLi128ELi64ELNS4_4UMMA5MajorE0ELSM_0ELNSL_8SaturateE0EEEEEENS4_6LayoutISC_NS5_IJNSA_ILi0EEESR_SR_EEEEENS5_IJNS4_10UnderscoreESU_SU_EEEEENS4_13SM90_TMA_LOADENS4_14ComposedLayoutINS4_7SwizzleILi2ELi4ELi3EEENS4_18smem_ptr_flag_bitsILi8EEENSQ_INS5_IJNSA_ILi8EEESF_EEENS5_IJSF_SB_EEEEEEEvNS4_8identityESX_S17_vS18_EENS_8epilogue10collective18CollectiveEpilogueINS1A_23Sm100TmaWarpSpecializedILi1ELi1ELi64ELb0ELb0EEEJSG_NS5_IJNSQ_ISE_SB_EENSQ_ISF_SB_EEEEEaSH_aSH_NS1A_6fusion15FusionCallbacksIS1E_NS1I_17LinearCombinationIaiaiLNS_15FloatRoundStyleE2EEESG_S1H_JEEENS4_5SM1004TMEM4LOAD26SM100_TMEM_LOAD_32dp32b64xESX_S17_NS4_39AutoVectorizingCopyWithAssumedAlignmentILi128EEENS4_14SM90_TMA_STOREES17_S1T_S1T_EEEvvEEEEvNT_6ParamsE --------------------------
	.section	.nv.info._ZN7cutlass13device_kernelINS_4gemm6kernel13GemmUniversalIN4cute5tupleIJiiiiEEENS1_10collective13CollectiveMmaINS1_35MainloopSm100TmaUmmaWarpSpecializedILi3ELi2ELi4ENS5_IJNS4_1CILi1EEESB_SB_EEEEENS5_IJNSA_ILi128EEENSA_ILi64EEESF_EEEaNS5_IJlSB_lEEEaSH_NS4_8TiledMMAINS4_8MMA_AtomIJNS4_15SM100_MMA_S8_SSIaaiLi128ELi64ELNS4_4UMMA5MajorE0ELSM_0ELNSL_8SaturateE0EEEEEENS4_6LayoutISC_NS5_IJNSA_ILi0EEESR_SR_EEEEENS5_IJNS4_10UnderscoreESU_SU_EEEEENS4_13SM90_TMA_LOADENS4_14ComposedLayoutINS4_7SwizzleILi2ELi4ELi3EEENS4_18smem_ptr_flag_bitsILi8EEENSQ_INS5_IJNSA_ILi8EEESF_EEENS5_IJSF_SB_EEEEEEEvNS4_8identityESX_S17_vS18_EENS_8epilogue10collective18CollectiveEpilogueINS1A_23Sm100TmaWarpSpecializedILi1ELi1ELi64ELb0ELb0EEEJSG_NS5_IJNSQ_ISE_SB_EENSQ_ISF_SB_EEEEEaSH_aSH_NS1A_6fusion15FusionCallbacksIS1E_NS1I_17LinearCombinationIaiaiLNS_15FloatRoundStyleE2EEESG_S1H_JEEENS4_5SM1004TMEM4LOAD26SM100_TMEM_LOAD_32dp32b64xESX_S17_NS4_39AutoVectorizingCopyWithAssumedAlignmentILi128EEENS4_14SM90_TMA_STOREES17_S1T_S1T_EEEvvEEEEvNT_6ParamsE,"",@"SHT_CUDA_INFO"
	.sectionflags	@""
	.align	4


	//----- nvinfo : EIATTR_CUDA_API_VERSION
	.align		4
        /*0000*/ 	.byte	0x04, 0x37
        /*0002*/ 	.short	(.L_31 - .L_30)
.L_30:
        /*0004*/ 	.word	0x00000082


	//----- nvinfo : EIATTR_KPARAM_INFO
	.align		4
.L_31:
        /*0008*/ 	.byte	0x04, 0x17
        /*000a*/ 	.short	(.L_33 - .L_32)
.L_32:
        /*000c*/ 	.word	0x00000000
        /*0010*/ 	.short	0x0000
        /*0012*/ 	.short	0x0000
        /*0014*/ 	.byte	0x00, 0xf0, 0x01, 0x20


	//----- nvinfo : EIATTR_AT_ENTRY_FRAGMENTS
	.align		4
.L_33:
        /*0018*/ 	.byte	0x04, 0x4f
        /*001a*/ 	.short	(.L_35 - .L_34)


	//   ....[0]....
.L_34:
        /*001c*/ 	.word	0x00000006


	//----- nvinfo : EIATTR_RESERVED_SMEM_USED
	.align		4
.L_35:
        /*0020*/ 	.byte	0x01, 0x41
	.zero		2


	//----- nvinfo : EIATTR_SPARSE_MMA_MASK
	.align		4
        /*0024*/ 	.byte	0x03, 0x50
        /*0026*/ 	.short	0x0000


	//----- nvinfo : EIATTR_TCGEN05_1CTA_USED
	.align		4
        /*0028*/ 	.byte	0x01, 0x51
	.zero		2


	//----- nvinfo : EIATTR_MAXREG_COUNT
	.align		4
        /*002c*/ 	.byte	0x03, 0x1b
        /*002e*/ 	.short	0x00ff


	//----- nvinfo : EIATTR_NUM_BARRIERS
	.align		4
        /*0030*/ 	.byte	0x02, 0x4c
        /*0032*/ 	.byte	0x07
	.zero		1


	//----- nvinfo : EIATTR_EXTERNS
	.align		4
        /*0034*/ 	.byte	0x04, 0x0f
        /*0036*/ 	.short	(.L_37 - .L_36)


	//   ....[0]....
	.align		4
.L_36:
        /*0038*/ 	.word	index@(__assertfail)


	//----- nvinfo : EIATTR_MERCURY_ISA_VERSION
	.align		4
.L_37:
        /*003c*/ 	.byte	0x03, 0x5f
        /*003e*/ 	.short	0x0101


	//----- nvinfo : EIATTR_INT_WARP_WIDE_INSTR_OFFSETS
	.align		4
        /*0040*/ 	.byte	0x04, 0x31
        /*0042*/ 	.short	(.L_39 - .L_38)


	//   ....[0]....
.L_38:
        /*0044*/ 	.word	0x00001d70


	//   ....[1]....
        /*0048*/ 	.word	0x00003650


	//   ....[2]....
        /*004c*/ 	.word	0x00003670


	//   ....[3]....
        /*0050*/ 	.word	0x000036a0


	//   ....[4]....
        /*0054*/ 	.word	0x000040b0


	//   ....[5]....
        /*0058*/ 	.word	0x000041a0


	//----- nvinfo : EIATTR_COOP_GROUP_MASK_REGIDS
	.align		4
.L_39:
        /*005c*/ 	.byte	0x04, 0x29
        /*005e*/ 	.short	(.L_41 - .L_40)


	//   ....[0]....
.L_40:
        /*0060*/ 	.word	0xffffffff


	//   ....[1]....
        /*0064*/ 	.word	0xffffffff


	//   ....[2]....
        /*0068*/ 	.word	0xffffffff


	//   ....[3]....
        /*006c*/ 	.word	0xffffffff


	//   ....[4]....
        /*0070*/ 	.word	0xffffffff


	//   ....[5]....
        /*0074*/ 	.word	0xffffffff


	//   ....[6]....
        /*0078*/ 	.word	0xffffffff


	//   ....[7]....
        /*007c*/ 	.word	0xffffffff


	//   ....[8]....
        /*0080*/ 	.word	0xffffffff


	//   ....[9]....
        /*0084*/ 	.word	0xffffffff


	//   ....[10]....
        /*0088*/ 	.word	0xffffffff


	//   ....[11]....
        /*008c*/ 	.word	0xffffffff


	//   ....[12]....
        /*0090*/ 	.word	0xffffffff


	//----- nvinfo : EIATTR_COOP_GROUP_INSTR_OFFSETS
	.align		4
.L_41:
        /*0094*/ 	.byte	0x04, 0x28
        /*0096*/ 	.short	(.L_43 - .L_42)


	//   ....[0]....
.L_42:
        /*0098*/ 	.word	0x00000090


	//   ....[1]....
        /*009c*/ 	.word	0x000004d0


	//   ....[2]....
        /*00a0*/ 	.word	0x00000620


	//   ....[3]....
        /*00a4*/ 	.word	0x00000760


	//   ....[4]....
        /*00a8*/ 	.word	0x00000860


	//   ....[5]....
        /*00ac*/ 	.word	0x000009d0


	//   ....[6]....
        /*00b0*/ 	.word	0x00000b70


	//   ....[7]....
        /*00b4*/ 	.word	0x00001c50


	//   ....[8]....
        /*00b8*/ 	.word	0x000029a0


	//   ....[9]....
        /*00bc*/ 	.word	0x00002bb0


	//   ....[10]....
        /*00c0*/ 	.word	0x00002be0


	//   ....[11]....
        /*00c4*/ 	.word	0x00003530


	//   ....[12]....
        /*00c8*/ 	.word	0x00003760


	//----- nvinfo : EIATTR_VRC_CTA_INIT_COUNT
	.align		4
.L_43:
        /*00cc*/ 	.byte	0x02, 0x4a
        /*00ce*/ 	.byte	0x80
	.zero		1


	//----- nvinfo : EIATTR_SYSCALL_OFFSETS
	.align		4
        /*00d0*/ 	.byte	0x04, 0x46
        /*00d2*/ 	.short	(.L_45 - .L_44)


	//   ....[0]....
.L_44:
        /*00d4*/ 	.word	0x00004bd0


	//   ....[1]....
        /*00d8*/ 	.word	0x00004d10


	//   ....[2]....
        /*00dc*/ 	.word	0x000054b0


	//----- nvinfo : EIATTR_MBARRIER_INSTR_OFFSETS
	.align		4
.L_45:
        /*00e0*/ 	.byte	0x04, 0x39
        /*00e2*/ 	.short	(.L_47 - .L_46)


	//   ....[0]....
.L_46:
        /*00e4*/ 	.word	0x000005b0
        /*00e8*/ 	.word	0x000000ff
        /*00ec*/ 	.word	0x00000000
        /*00f0*/ 	.short	0x0100
        /*00f2*/ 	.byte	0x05
	.zero		1


	//   ....[1]....
        /*00f4*/ 	.word	0x000005c0
        /*00f8*/ 	.word	0x000000ff
        /*00fc*/ 	.word	0x00000018
        /*0100*/ 	.short	0x0100
        /*0102*/ 	.byte	0x05
	.zero		1


	//   ....[2]....
        /*0104*/ 	.word	0x000005d0
        /*0108*/ 	.word	0x000000ff
        /*010c*/ 	.word	0x00000008
        /*0110*/ 	.short	0x0100
        /*0112*/ 	.byte	0x05
	.zero		1


	//   ....[3]....
        /*0114*/ 	.word	0x000005e0
        /*0118*/ 	.word	0x000000ff
        /*011c*/ 	.word	0x00000020
        /*0120*/ 	.short	0x0100
        /*0122*/ 	.byte	0x05
	.zero		1


	//   ....[4]....
        /*0124*/ 	.word	0x000005f0
        /*0128*/ 	.word	0x000000ff
        /*012c*/ 	.word	0x00000010
        /*0130*/ 	.short	0x0100
        /*0132*/ 	.byte	0x05
	.zero		1


	//   ....[5]....
        /*0134*/ 	.word	0x00000600
        /*0138*/ 	.word	0x000000ff
        /*013c*/ 	.word	0x00000028
        /*0140*/ 	.short	0x0100
        /*0142*/ 	.byte	0x05
	.zero		1


	//   ....[6]....
        /*0144*/ 	.word	0x00000730
        /*0148*/ 	.word	0x000000ff
        /*014c*/ 	.word	0x00000030
        /*0150*/ 	.short	0x0100
        /*0152*/ 	.byte	0x06
	.zero		1


	//   ....[7]....
        /*0154*/ 	.word	0x00000740
        /*0158*/ 	.word	0x000000ff
        /*015c*/ 	.word	0x00000038
        /*0160*/ 	.short	0x0100
        /*0162*/ 	.byte	0x06
	.zero		1


	//   ....[8]....
        /*0164*/ 	.word	0x00000830
        /*0168*/ 	.word	0x000000ff
        /*016c*/ 	.word	0x00000040
        /*0170*/ 	.short	0x0100
        /*0172*/ 	.byte	0x05
	.zero		1


	//   ....[9]....
        /*0174*/ 	.word	0x00000840
        /*0178*/ 	.word	0x000000ff
        /*017c*/ 	.word	0x00000048
        /*0180*/ 	.short	0x0100
        /*0182*/ 	.byte	0x05
	.zero		1


	//   ....[10]....
        /*0184*/ 	.word	0x00000980
        /*0188*/ 	.word	0x000000ff
        /*018c*/ 	.word	0x00000050
        /*0190*/ 	.short	0x0100
        /*0192*/ 	.byte	0x05
	.zero		1


	//   ....[11]....
        /*0194*/ 	.word	0x00000990
        /*0198*/ 	.word	0x000000ff
        /*019c*/ 	.word	0x00000060
        /*01a0*/ 	.short	0x0100
        /*01a2*/ 	.byte	0x05
	.zero		1


	//   ....[12]....
        /*01a4*/ 	.word	0x000009a0
        /*01a8*/ 	.word	0x000000ff
        /*01ac*/ 	.word	0x00000058
        /*01b0*/ 	.short	0x0100
        /*01b2*/ 	.byte	0x05
	.zero		1


	//   ....[13]....
        /*01b4*/ 	.word	0x000009b0
        /*01b8*/ 	.word	0x000000ff
        /*01bc*/ 	.word	0x00000068
        /*01c0*/ 	.short	0x0100
        /*01c2*/ 	.byte	0x05
	.zero		1


	//   ....[14]....
        /*01c4*/ 	.word	0x00000ae0
        /*01c8*/ 	.word	0x000000ff
        /*01cc*/ 	.word	0x00000070
        /*01d0*/ 	.short	0x0100
        /*01d2*/ 	.byte	0x06
	.zero		1


	//   ....[15]....
        /*01d4*/ 	.word	0x00000af0
        /*01d8*/ 	.word	0x000000ff
        /*01dc*/ 	.word	0x00000090
        /*01e0*/ 	.short	0x0100
        /*01e2*/ 	.byte	0x06
	.zero		1


	//   ....[16]....
        /*01e4*/ 	.word	0x00000b00
        /*01e8*/ 	.word	0x000000ff
        /*01ec*/ 	.word	0x00000078
        /*01f0*/ 	.short	0x0100
        /*01f2*/ 	.byte	0x06
	.zero		1


	//   ....[17]....
        /*01f4*/ 	.word	0x00000b10
        /*01f8*/ 	.word	0x000000ff
        /*01fc*/ 	.word	0x00000098
        /*0200*/ 	.short	0x0100
        /*0202*/ 	.byte	0x06
	.zero		1


	//   ....[18]....
        /*0204*/ 	.word	0x00000b20
        /*0208*/ 	.word	0x000000ff
        /*020c*/ 	.word	0x00000080
        /*0210*/ 	.short	0x0100
        /*0212*/ 	.byte	0x06
	.zero		1


	//   ....[19]....
        /*0214*/ 	.word	0x00000b30
        /*0218*/ 	.word	0x000000ff
        /*021c*/ 	.word	0x000000a0
        /*0220*/ 	.short	0x0100
        /*0222*/ 	.byte	0x06
	.zero		1


	//   ....[20]....
        /*0224*/ 	.word	0x00000b40
        /*0228*/ 	.word	0x000000ff
        /*022c*/ 	.word	0x00000088
        /*0230*/ 	.short	0x0100
        /*0232*/ 	.byte	0x06
	.zero		1


	//   ....[21]....
        /*0234*/ 	.word	0x00000b50
        /*0238*/ 	.word	0x000000ff
        /*023c*/ 	.word	0x000000a8
        /*0240*/ 	.short	0x0100
        /*0242*/ 	.byte	0x06
	.zero		1


	//   ....[22]....
        /*0244*/ 	.word	0x00000c40
        /*0248*/ 	.word	0x000000ff
        /*024c*/ 	.word	0x000000b0
        /*0250*/ 	.short	0x0100
        /*0252*/ 	.byte	0x05
	.zero		1


	//   ....[23]....
        /*0254*/ 	.word	0x00000c50
        /*0258*/ 	.word	0x000000ff
        /*025c*/ 	.word	0x000000c0
        /*0260*/ 	.short	0x0100
        /*0262*/ 	.byte	0x05
	.zero		1


	//   ....[24]....
        /*0264*/ 	.word	0x00000c60
        /*0268*/ 	.word	0x000000ff
        /*026c*/ 	.word	0x000000b8
        /*0270*/ 	.short	0x0100
        /*0272*/ 	.byte	0x05
	.zero		1


	//   ....[25]....
        /*0274*/ 	.word	0x00000c70
        /*0278*/ 	.word	0x000000ff
        /*027c*/ 	.word	0x000000c8
        /*0280*/ 	.short	0x0100
        /*0282*/ 	.byte	0x05
	.zero		1


	//   ....[26]....
        /*0284*/ 	.word	0x00001550
        /*0288*/ 	.word	0x00000003
        /*028c*/ 	.word	0x000000c0
        /*0290*/ 	.short	0x010a
        /*0292*/ 	.byte	0xff
	.zero		1


	//   ....[27]....
        /*0294*/ 	.word	0x00001580
        /*0298*/ 	.word	0x00000003
        /*029c*/ 	.word	0x000000b0
        /*02a0*/ 	.short	0x0101
        /*02a2*/ 	.byte	0xff
	.zero		1


	//   ....[28]....
        /*02a4*/ 	.word	0x00001650
        /*02a8*/ 	.word	0x000000ff
        /*02ac*/ 	.word	0x00000018
        /*02b0*/ 	.short	0x010a
        /*02b2*/ 	.byte	0x08
	.zero		1


	//   ....[29]....
        /*02b4*/ 	.word	0x000016f0
        /*02b8*/ 	.word	0x000000ff
        /*02bc*/ 	.word	0x00000018
        /*02c0*/ 	.short	0x010a
        /*02c2*/ 	.byte	0x21
	.zero		1


	//   ....[30]....
        /*02c4*/ 	.word	0x00001840
        /*02c8*/ 	.word	0x000000ff
        /*02cc*/ 	.word	0x00000018
        /*02d0*/ 	.short	0x010a
        /*02d2*/ 	.byte	0x08
	.zero		1


	//   ....[31]....
        /*02d4*/ 	.word	0x00001950
        /*02d8*/ 	.word	0x000000ff
        /*02dc*/ 	.word	0x00000048
        /*02e0*/ 	.short	0x0101
        /*02e2*/ 	.byte	0x04
	.zero		1


	//   ....[32]....
        /*02e4*/ 	.word	0x00001970
        /*02e8*/ 	.word	0x000000ff
        /*02ec*/ 	.word	0x00000018
        /*02f0*/ 	.short	0x010a
        /*02f2*/ 	.byte	0x08
	.zero		1


	//   ....[33]....
        /*02f4*/ 	.word	0x000019f0
        /*02f8*/ 	.word	0x000000ff
        /*02fc*/ 	.word	0x00000018
        /*0300*/ 	.short	0x010a
        /*0302*/ 	.byte	0x11
	.zero		1


	//   ....[34]....
        /*0304*/ 	.word	0x00001b40
        /*0308*/ 	.word	0x000000ff
        /*030c*/ 	.word	0x00000018
        /*0310*/ 	.short	0x010a
        /*0312*/ 	.byte	0x08
	.zero		1


	//   ....[35]....
        /*0314*/ 	.word	0x00001c80
        /*0318*/ 	.word	0x00000002
        /*031c*/ 	.word	0x00000050
        /*0320*/ 	.short	0x010a
        /*0322*/ 	.byte	0xff
	.zero		1


	//   ....[36]....
        /*0324*/ 	.word	0x00001d40
        /*0328*/ 	.word	0x00000002
        /*032c*/ 	.word	0x00000000
        /*0330*/ 	.short	0x0101
        /*0332*/ 	.byte	0xff
	.zero		1


	//   ....[37]....
        /*0334*/ 	.word	0x000022a0
        /*0338*/ 	.word	0x000000ff
        /*033c*/ 	.word	0x00000000
        /*0340*/ 	.short	0x010a
        /*0342*/ 	.byte	0x05
	.zero		1


	//   ....[38]....
        /*0344*/ 	.word	0x00002330
        /*0348*/ 	.word	0x000000ff
        /*034c*/ 	.word	0x00000000
        /*0350*/ 	.short	0x010a
        /*0352*/ 	.byte	0x05
	.zero		1


	//   ....[39]....
        /*0354*/ 	.word	0x000023d0
        /*0358*/ 	.word	0x00000000
        /*035c*/ 	.word	0x00000000
        /*0360*/ 	.short	0x010a
        /*0362*/ 	.byte	0xff
	.zero		1


	//   ....[40]....
        /*0364*/ 	.word	0x000024f0
        /*0368*/ 	.word	0x00000000
        /*036c*/ 	.word	0x000000b0
        /*0370*/ 	.short	0x010a
        /*0372*/ 	.byte	0xff
	.zero		1


	//   ....[41]....
        /*0374*/ 	.word	0x00002550
        /*0378*/ 	.word	0x00000004
        /*037c*/ 	.word	0x00000000
        /*0380*/ 	.short	0x0101
        /*0382*/ 	.byte	0xff
	.zero		1


	//   ....[42]....
        /*0384*/ 	.word	0x00002570
        /*0388*/ 	.word	0x000000ff
        /*038c*/ 	.word	0x00000060
        /*0390*/ 	.short	0x010a
        /*0392*/ 	.byte	0x05
	.zero		1


	//   ....[43]....
        /*0394*/ 	.word	0x00002690
        /*0398*/ 	.word	0x00000000
        /*039c*/ 	.word	0x00000050
        /*03a0*/ 	.short	0x010a
        /*03a2*/ 	.byte	0xff
	.zero		1


	//   ....[44]....
        /*03a4*/ 	.word	0x000027a0
        /*03a8*/ 	.word	0x00000000
        /*03ac*/ 	.word	0x00000000
        /*03b0*/ 	.short	0x0101
        /*03b2*/ 	.byte	0xff
	.zero		1


	//   ....[45]....
        /*03b4*/ 	.word	0x00002830
        /*03b8*/ 	.word	0x000000ff
        /*03bc*/ 	.word	0x00000060
        /*03c0*/ 	.short	0x0106
        /*03c2*/ 	.byte	0x05
	.zero		1


	//   ....[46]....
        /*03c4*/ 	.word	0x00002850
        /*03c8*/ 	.word	0x000000ff
        /*03cc*/ 	.word	0x00000060
        /*03d0*/ 	.short	0x010a
        /*03d2*/ 	.byte	0x05
	.zero		1


	//   ....[47]....
        /*03d4*/ 	.word	0x000028e0
        /*03d8*/ 	.word	0x000000ff
        /*03dc*/ 	.word	0x00000060
        /*03e0*/ 	.short	0x0106
        /*03e2*/ 	.byte	0x04
	.zero		1


	//   ....[48]....
        /*03e4*/ 	.word	0x00002920
        /*03e8*/ 	.word	0x00000000
        /*03ec*/ 	.word	0x00000060
        /*03f0*/ 	.short	0x010a
        /*03f2*/ 	.byte	0xff
	.zero		1


	//   ....[49]....
        /*03f4*/ 	.word	0x00002e20
        /*03f8*/ 	.word	0x00000000
        /*03fc*/ 	.word	0x00000050
        /*0400*/ 	.short	0x010a
        /*0402*/ 	.byte	0xff
	.zero		1


	//   ....[50]....
        /*0404*/ 	.word	0x00002f30
        /*0408*/ 	.word	0x00000003
        /*040c*/ 	.word	0x00000000
        /*0410*/ 	.short	0x0101
        /*0412*/ 	.byte	0xff
	.zero		1


	//   ....[51]....
        /*0414*/ 	.word	0x00002f40
        /*0418*/ 	.word	0x000000ff
        /*041c*/ 	.word	0x00000000
        /*0420*/ 	.short	0x010a
        /*0422*/ 	.byte	0x04
	.zero		1


	//   ....[52]....
        /*0424*/ 	.word	0x00002f60
        /*0428*/ 	.word	0x000000ff
        /*042c*/ 	.word	0x00000090
        /*0430*/ 	.short	0x010a
        /*0432*/ 	.byte	0x08
	.zero		1


	//   ....[53]....
        /*0434*/ 	.word	0x00003030
        /*0438*/ 	.word	0x000000ff
        /*043c*/ 	.word	0x00000000
        /*0440*/ 	.short	0x010a
        /*0442*/ 	.byte	0x07
	.zero		1


	//   ....[54]....
        /*0444*/ 	.word	0x00003170
        /*0448*/ 	.word	0x000000ff
        /*044c*/ 	.word	0x00000000
        /*0450*/ 	.short	0x010a
        /*0452*/ 	.byte	0x04
	.zero		1


	//   ....[55]....
        /*0454*/ 	.word	0x00003360
        /*0458*/ 	.word	0x000000ff
        /*045c*/ 	.word	0x00000000
        /*0460*/ 	.short	0x010a
        /*0462*/ 	.byte	0x05
	.zero		1


	//   ....[56]....
        /*0464*/ 	.word	0x000033f0
        /*0468*/ 	.word	0x000000ff
        /*046c*/ 	.word	0x00000000
        /*0470*/ 	.short	0x010a
        /*0472*/ 	.byte	0x05
	.zero		1


	//   ....[57]....
        /*0474*/ 	.word	0x00003480
        /*0478*/ 	.word	0x000000ff
        /*047c*/ 	.word	0x00000000
        /*0480*/ 	.short	0x010a
        /*0482*/ 	.byte	0x05
	.zero		1


	//   ....[58]....
        /*0484*/ 	.word	0x00003510
        /*0488*/ 	.word	0x000000ff
        /*048c*/ 	.word	0x00000000
        /*0490*/ 	.short	0x010a
        /*0492*/ 	.byte	0x07
	.zero		1


	//   ....[59]....
        /*0494*/ 	.word	0x00003950
        /*0498*/ 	.word	0x00000000
        /*049c*/ 	.word	0x00000050
        /*04a0*/ 	.short	0x010a
        /*04a2*/ 	.byte	0xff
	.zero		1


	//   ....[60]....
        /*04a4*/ 	.word	0x00003a40
        /*04a8*/ 	.word	0x00000000
        /*04ac*/ 	.word	0x00000000
        /*04b0*/ 	.short	0x0101
        /*04b2*/ 	.byte	0xff
	.zero		1


	//   ....[61]....
        /*04b4*/ 	.word	0x00003d60
        /*04b8*/ 	.word	0x000000ff
        /*04bc*/ 	.word	0x00000048
        /*04c0*/ 	.short	0x010a
        /*04c2*/ 	.byte	0x06
	.zero		1


	//   ....[62]....
        /*04c4*/ 	.word	0x00003ee0
        /*04c8*/ 	.word	0x000000ff
        /*04cc*/ 	.word	0x00000038
        /*04d0*/ 	.short	0x010a
        /*04d2*/ 	.byte	0x06
	.zero		1


	//   ....[63]....
        /*04d4*/ 	.word	0x00004210
        /*04d8*/ 	.word	0x000000ff
        /*04dc*/ 	.word	0x00000030
        /*04e0*/ 	.short	0x010b
        /*04e2*/ 	.byte	0x06
	.zero		1


	//   ....[64]....
        /*04e4*/ 	.word	0x00004230
        /*04e8*/ 	.word	0x000000ff
        /*04ec*/ 	.word	0x00000000
        /*04f0*/ 	.short	0x0101
        /*04f2*/ 	.byte	0x25
	.zero		1


	//   ....[65]....
        /*04f4*/ 	.word	0x00004270
        /*04f8*/ 	.word	0x00000000
        /*04fc*/ 	.word	0x00000038
        /*0500*/ 	.short	0x010a
        /*0502*/ 	.byte	0xff
	.zero		1


	//   ....[66]....
        /*0504*/ 	.word	0x000045e0
        /*0508*/ 	.word	0x00000000
        /*050c*/ 	.word	0x00000050
        /*0510*/ 	.short	0x010a
        /*0512*/ 	.byte	0xff
	.zero		1


	//   ....[67]....
        /*0514*/ 	.word	0x000046f0
        /*0518*/ 	.word	0x00000000
        /*051c*/ 	.word	0x00000000
        /*0520*/ 	.short	0x0101
        /*0522*/ 	.byte	0xff
	.zero		1


	//   ....[68]....
        /*0524*/ 	.word	0x00005090
        /*0528*/ 	.word	0x000000ff
        /*052c*/ 	.word	0x00000030
        /*0530*/ 	.short	0x010a
        /*0532*/ 	.byte	0x2b
	.zero		1


	//   ....[69]....
        /*0534*/ 	.word	0x000050a0
        /*0538*/ 	.word	0x00000094
        /*053c*/ 	.word	0x00000070
        /*0540*/ 	.short	0x010a
        /*0542*/ 	.byte	0xff
	.zero		1


	//   ....[70]....
        /*0544*/ 	.word	0x00005230
        /*0548*/ 	.word	0x000000ff
        /*054c*/ 	.word	0x00000030
        /*0550*/ 	.short	0x010a
        /*0552*/ 	.byte	0x2b
	.zero		1


	//   ....[71]....
        /*0554*/ 	.word	0x00005330
        /*0558*/ 	.word	0x000000ff
        /*055c*/ 	.word	0x00000000
        /*0560*/ 	.short	0x0101
        /*0562*/ 	.byte	0x04
	.zero		1


	//   ....[72]....
        /*0564*/ 	.word	0x00005390
        /*0568*/ 	.word	0x00000094
        /*056c*/ 	.word	0x00000070
        /*0570*/ 	.short	0x010a
        /*0572*/ 	.byte	0xff
	.zero		1


	//   ....[73]....
        /*0574*/ 	.word	0x00005700
        /*0578*/ 	.word	0x000000ff
        /*057c*/ 	.word	0x00000000
        /*0580*/ 	.short	0x0101
        /*0582*/ 	.byte	0x05
	.zero		1


	//   ....[74]....
        /*0584*/ 	.word	0x000068f0
        /*0588*/ 	.word	0x00000003
        /*058c*/ 	.word	0x000000c0
        /*0590*/ 	.short	0x010a
        /*0592*/ 	.byte	0xff
	.zero		1


	//   ....[75]....
        /*0594*/ 	.word	0x00006950
        /*0598*/ 	.word	0x00000002
        /*059c*/ 	.word	0x00000018
        /*05a0*/ 	.short	0x010a
        /*05a2*/ 	.byte	0xff
	.zero		1


	//   ....[76]....
        /*05a4*/ 	.word	0x000069b0
        /*05a8*/ 	.word	0x00000002
        /*05ac*/ 	.word	0x00000018
        /*05b0*/ 	.short	0x010a
        /*05b2*/ 	.byte	0xff
	.zero		1


	//   ....[77]....
        /*05b4*/ 	.word	0x00006a00
        /*05b8*/ 	.word	0x00000002
        /*05bc*/ 	.word	0x00000050
        /*05c0*/ 	.short	0x010a
        /*05c2*/ 	.byte	0xff
	.zero		1


	//   ....[78]....
        /*05c4*/ 	.word	0x00006a60
        /*05c8*/ 	.word	0x00000000
        /*05cc*/ 	.word	0x00000000
        /*05d0*/ 	.short	0x010a
        /*05d2*/ 	.byte	0xff
	.zero		1


	//   ....[79]....
        /*05d4*/ 	.word	0x00006ac0
        /*05d8*/ 	.word	0x00000000
        /*05dc*/ 	.word	0x00000000
        /*05e0*/ 	.short	0x010a
        /*05e2*/ 	.byte	0xff
	.zero		1


	//   ....[80]....
        /*05e4*/ 	.word	0x00006b10
        /*05e8*/ 	.word	0x00000000
        /*05ec*/ 	.word	0x000000b0
        /*05f0*/ 	.short	0x010a
        /*05f2*/ 	.byte	0xff
	.zero		1


	//   ....[81]....
        /*05f4*/ 	.word	0x00006b70
        /*05f8*/ 	.word	0x00000000
        /*05fc*/ 	.word	0x00000060
        /*0600*/ 	.short	0x010a
        /*0602*/ 	.byte	0xff
	.zero		1


	//   ....[82]....
        /*0604*/ 	.word	0x00006bc0
        /*0608*/ 	.word	0x00000000
        /*060c*/ 	.word	0x00000050
        /*0610*/ 	.short	0x010a
        /*0612*/ 	.byte	0xff
	.zero		1


	//   ....[83]....
        /*0614*/ 	.word	0x00006c20
        /*0618*/ 	.word	0x00000000
        /*061c*/ 	.word	0x00000060
        /*0620*/ 	.short	0x010a
        /*0622*/ 	.byte	0xff
	.zero		1


	//   ....[84]....
        /*0624*/ 	.word	0x00006c70
        /*0628*/ 	.word	0x00000000
        /*062c*/ 	.word	0x00000050
        /*0630*/ 	.short	0x010a
        /*0632*/ 	.byte	0xff
	.zero		1


	//   ....[85]....
        /*0634*/ 	.word	0x00006cd0
        /*0638*/ 	.word	0x00000003
        /*063c*/ 	.word	0x00000090
        /*0640*/ 	.short	0x010a
        /*0642*/ 	.byte	0xff
	.zero		1


	//   ....[86]....
        /*0644*/ 	.word	0x00006d30
        /*0648*/ 	.word	0x00000000
        /*064c*/ 	.word	0x00000000
        /*0650*/ 	.short	0x010a
        /*0652*/ 	.byte	0xff
	.zero		1


	//   ....[87]....
        /*0654*/ 	.word	0x00006d90
        /*0658*/ 	.word	0x00000000
        /*065c*/ 	.word	0x00000000
        /*0660*/ 	.short	0x010a
        /*0662*/ 	.byte	0xff
	.zero		1


	//   ....[88]....
        /*0664*/ 	.word	0x00006df0
        /*0668*/ 	.word	0x00000000
        /*066c*/ 	.word	0x00000000
        /*0670*/ 	.short	0x010a
        /*0672*/ 	.byte	0xff
	.zero		1


	//   ....[89]....
        /*0674*/ 	.word	0x00006e50
        /*0678*/ 	.word	0x00000000
        /*067c*/ 	.word	0x00000000
        /*0680*/ 	.short	0x010a
        /*0682*/ 	.byte	0xff
	.zero		1


	//   ....[90]....
        /*0684*/ 	.word	0x00006eb0
        /*0688*/ 	.word	0x00000000
        /*068c*/ 	.word	0x00000000
        /*0690*/ 	.short	0x010a
        /*0692*/ 	.byte	0xff
	.zero		1


	//   ....[91]....
        /*0694*/ 	.word	0x00006f00
        /*0698*/ 	.word	0x00000000
        /*069c*/ 	.word	0x00000050
        /*06a0*/ 	.short	0x010a
        /*06a2*/ 	.byte	0xff
	.zero		1


	//   ....[92]....
        /*06a4*/ 	.word	0x00006f60
        /*06a8*/ 	.word	0x00000000
        /*06ac*/ 	.word	0x00000048
        /*06b0*/ 	.short	0x010a
        /*06b2*/ 	.byte	0xff
	.zero		1


	//   ....[93]....
        /*06b4*/ 	.word	0x00006fc0
        /*06b8*/ 	.word	0x00000003
        /*06bc*/ 	.word	0x00000038
        /*06c0*/ 	.short	0x010a
        /*06c2*/ 	.byte	0xff
	.zero		1


	//   ....[94]....
        /*06c4*/ 	.word	0x00007010
        /*06c8*/ 	.word	0x00000000
        /*06cc*/ 	.word	0x00000050
        /*06d0*/ 	.short	0x010a
        /*06d2*/ 	.byte	0xff
	.zero		1


	//   ....[95]....
        /*06d4*/ 	.word	0x00007070
        /*06d8*/ 	.word	0x00000000
        /*06dc*/ 	.word	0x00000030
        /*06e0*/ 	.short	0x010a
        /*06e2*/ 	.byte	0xff
	.zero		1


	//   ....[96]....
        /*06e4*/ 	.word	0x000070c0
        /*06e8*/ 	.word	0x00000094
        /*06ec*/ 	.word	0x00000070
        /*06f0*/ 	.short	0x010a
        /*06f2*/ 	.byte	0xff
	.zero		1


	//----- nvinfo : EIATTR_NUM_MBARRIERS
	.align		4
.L_47:
        /*06f4*/ 	.byte	0x03, 0x38
        /*06f6*/ 	.short	0x001a


	//----- nvinfo : EIATTR_EXIT_INSTR_OFFSETS
	.align		4
        /*06f8*/ 	.byte	0x04, 0x1c
        /*06fa*/ 	.short	(.L_49 - .L_48)


	//   ....[0]....
.L_48:
        /*06fc*/ 	.word	0x00002400


	//   ....[1]....
        /*0700*/ 	.word	0x000028f0


	//   ....[2]....
        /*0704*/ 	.word	0x00002950


	//   ....[3]....
        /*0708*/ 	.word	0x00003770


	//   ....[4]....
        /*070c*/ 	.word	0x000042a0


	//   ....[5]....
        /*0710*/ 	.word	0x000042e0


	//   ....[6]....
        /*0714*/ 	.word	0x000068e0


	//----- nvinfo : EIATTR_MAX_THREADS
	.align		4
.L_49:
        /*0718*/ 	.byte	0x04, 0x05
        /*071a*/ 	.short	(.L_51 - .L_50)
.L_50:
        /*071c*/ 	.word	0x00000100
        /*0720*/ 	.word	0x00000001
        /*0724*/ 	.word	0x00000001


	//----- nvinfo : EIATTR_CRS_STACK_SIZE
	.align		4
.L_51:
        /*0728*/ 	.byte	0x04, 0x1e
        /*072a*/ 	.short	(.L_53 - .L_52)
.L_52:
        /*072c*/ 	.word	0x00000000


	//----- nvinfo : EIATTR_CBANK_PARAM_SIZE
	.align		4
.L_53:
        /*0730*/ 	.byte	0x03, 0x19
        /*0732*/ 	.short	0x0800


	//----- nvinfo : EIATTR_PARAM_CBANK
	.align		4
        /*0734*/ 	.byte	0x04, 0x0a
        /*0736*/ 	.short	(.L_55 - .L_54)
	.align		4
.L_54:
        /*0738*/ 	.word	index@(.nv.constant0._ZN7cutlass13device_kernelINS_4gemm6kernel13GemmUniversalIN4cute5tupleIJiiiiEEENS1_10collective13CollectiveMmaINS1_35MainloopSm100TmaUmmaWarpSpecializedILi3ELi2ELi4ENS5_IJNS4_1CILi1EEESB_SB_EEEEENS5_IJNSA_ILi128EEENSA_ILi64EEESF_EEEaNS5_IJlSB_lEEEaSH_NS4_8TiledMMAINS4_8MMA_AtomIJNS4_15SM100_MMA_S8_SSIaaiLi128ELi64ELNS4_4UMMA5MajorE0ELSM_0ELNSL_8SaturateE0EEEEEENS4_6LayoutISC_NS5_IJNSA_ILi0EEESR_SR_EEEEENS5_IJNS4_10UnderscoreESU_SU_EEEEENS4_13SM90_TMA_LOADENS4_14ComposedLayoutINS4_7SwizzleILi2ELi4ELi3EEENS4_18smem_ptr_flag_bitsILi8EEENSQ_INS5_IJNSA_ILi8EEESF_EEENS5_IJSF_SB_EEEEEEEvNS4_8identityESX_S17_vS18_EENS_8epilogue10collective18CollectiveEpilogueINS1A_23Sm100TmaWarpSpecializedILi1ELi1ELi64ELb0ELb0EEEJSG_NS5_IJNSQ_ISE_SB_EENSQ_ISF_SB_EEEEEaSH_aSH_NS1A_6fusion15FusionCallbacksIS1E_NS1I_17LinearCombinationIaiaiLNS_15FloatRoundStyleE2EEESG_S1H_JEEENS4_5SM1004TMEM4LOAD26SM100_TMEM_LOAD_32dp32b64xESX_S17_NS4_39AutoVectorizingCopyWithAssumedAlignmentILi128EEENS4_14SM90_TMA_STOREES17_S1T_S1T_EEEvvEEEEvNT_6ParamsE)
        /*073c*/ 	.short	0x0380
        /*073e*/ 	.short	0x0800


	//----- nvinfo : EIATTR_SW_WAR
	.align		4
.L_55:
        /*0740*/ 	.byte	0x04, 0x36
        /*0742*/ 	.short	(.L_57 - .L_56)
.L_56:
        /*0744*/ 	.word	0x00000008
.L_57:


//--------------------- .nv.callgraph             --------------------------
	.section	.nv.callgraph,"",@"SHT_CUDA_CALLGRAPH"
	.align	4
	.sectionentsize	8
	.align		4
        /*0000*/ 	.word	0x00000000
	.align		4
        /*0004*/ 	.word	0xffffffff
	.align		4
        /*0008*/ 	.word	index@(_ZN7cutlass13device_kernelINS_4gemm6kernel13GemmUniversalIN4cute5tupleIJiiiiEEENS1_10collective13CollectiveMmaINS1_35MainloopSm100TmaUmmaWarpSpecializedILi3ELi2ELi4ENS5_IJNS4_1CILi1EEESB_SB_EEEEENS5_IJNSA_ILi128EEENSA_ILi64EEESF_EEEaNS5_IJlSB_lEEEaSH_NS4_8TiledMMAINS4_8MMA_AtomIJNS4_15SM100_MMA_S8_SSIaaiLi128ELi64ELNS4_4UMMA5MajorE0ELSM_0ELNSL_8SaturateE0EEEEEENS4_6LayoutISC_NS5_IJNSA_ILi0EEESR_SR_EEEEENS5_IJNS4_10UnderscoreESU_SU_EEEEENS4_13SM90_TMA_LOADENS4_14ComposedLayoutINS4_7SwizzleILi2ELi4ELi3EEENS4_18smem_ptr_flag_bitsILi8EEENSQ_INS5_IJNSA_ILi8EEESF_EEENS5_IJSF_SB_EEEEEEEvNS4_8identityESX_S17_vS18_EENS_8epilogue10collective18CollectiveEpilogueINS1A_23Sm100TmaWarpSpecializedILi1ELi1ELi64ELb0ELb0EEEJSG_NS5_IJNSQ_ISE_SB_EENSQ_ISF_SB_EEEEEaSH_aSH_NS1A_6fusion15FusionCallbacksIS1E_NS1I_17LinearCombinationIaiaiLNS_15FloatRoundStyleE2EEESG_S1H_JEEENS4_5SM1004TMEM4LOAD26SM100_TMEM_LOAD_32dp32b64xESX_S17_NS4_39AutoVectorizingCopyWithAssumedAlignmentILi128EEENS4_14SM90_TMA_STOREES17_S1T_S1T_EEEvvEEEEvNT_6ParamsE)
	.align		4
        /*000c*/ 	.word	index@(__assertfail)
	.align		4
        /*0010*/ 	.word	0x00000000
	.align		4
        /*0014*/ 	.word	0xfffffffe
	.align		4
        /*0018*/ 	.word	0x00000000
	.align		4
        /*001c*/ 	.word	0xfffffffd
	.align		4
        /*0020*/ 	.word	0x00000000
	.align		4
        /*0024*/ 	.word	0xfffffffc


//--------------------- .nv.constant4             --------------------------
	.section	.nv.constant4,"a",@progbits
	.align	8
	.align		8
.nv.constant4:
        /*0000*/ 	.dword	__assertfail
	.align		8
        /*0008*/ 	.dword	__unnamed_1
	.align		8
        /*0010*/ 	.dword	__unnamed_2
	.align		8
        /*0018*/ 	.dword	_ZN40_INTERNAL_686673d3_4_k_cu_d8f2295c_335984cuda3std3__45__cpo5beginE
	.align		8
        /*0020*/ 	.dword	_ZN40_INTERNAL_686673d3_4_k_cu_d8f2295c_335984cuda3std3__45__cpo3endE
	.align		8
        /*0028*/ 	.dword	_ZN40_INTERNAL_686673d3_4_k_cu_d8f2295c_335984cuda3std3__45__cpo6cbeginE
	.align		8
        /*0030*/ 	.dword	_ZN40_INTERNAL_686673d3_4_k_cu_d8f2295c_335984cuda3std3__45__cpo4cendE
	.align		8
        /*0038*/ 	.dword	_ZN40_INTERNAL_686673d3_4_k_cu_d8f2295c_335984cuda3std3__442_GLOBAL__N__686673d3_4_k_cu_d8f2295c_335986ignoreE
	.align		8
        /*0040*/ 	.dword	_ZN40_INTERNAL_686673d3_4_k_cu_d8f2295c_335984cuda3std3__419piecewise_constructE
	.align		8
        /*0048*/ 	.dword	_ZN40_INTERNAL_686673d3_4_k_cu_d8f2295c_335984cuda3std3__48in_placeE
	.align		8
        /*0050*/ 	.dword	_ZN40_INTERNAL_686673d3_4_k_cu_d8f2295c_335984cuda3std6ranges3__45__cpo4swapE
	.align		8
        /*0058*/ 	.dword	_ZN40_INTERNAL_686673d3_4_k_cu_d8f2295c_335984cuda3std6ranges3__45__cpo9iter_moveE
	.align		8
        /*0060*/ 	.dword	_ZN40_INTERNAL_686673d3_4_k_cu_d8f2295c_335984cute7productE
	.align		8
        /*0068*/ 	.dword	_ZN40_INTERNAL_686673d3_4_k_cu_d8f2295c_335984cute1_E
	.align		8
        /*0070*/ 	.dword	$str$25
	.align		8
        /*0078*/ 	.dword	$str$26
	.align		8
        /*0080*/ 	.dword	$str$27
	.align		8
        /*0088*/ 	.dword	$str$28


//--------------------- .text._ZN7cutlass13device_kernelINS_4gemm6kernel13GemmUniversalIN4cute5tupleIJiiiiEEENS1_10collective13CollectiveMmaINS1_35MainloopSm100TmaUmmaWarpSpecializedILi3ELi2ELi4ENS5_IJNS4_1CILi1EEESB_SB_EEEEENS5_IJNSA_ILi128EEENSA_ILi64EEESF_EEEaNS5_IJlSB_lEEEaSH_NS4_8TiledMMAINS4_8MMA_AtomIJNS4_15SM100_MMA_S8_SSIaaiLi128ELi64ELNS4_4UMMA5MajorE0ELSM_0ELNSL_8SaturateE0EEEEEENS4_6LayoutISC_NS5_IJNSA_ILi0EEESR_SR_EEEEENS5_IJNS4_10UnderscoreESU_SU_EEEEENS4_13SM90_TMA_LOADENS4_14ComposedLayoutINS4_7SwizzleILi2ELi4ELi3EEENS4_18smem_ptr_flag_bitsILi8EEENSQ_INS5_IJNSA_ILi8EEESF_EEENS5_IJSF_SB_EEEEEEEvNS4_8identityESX_S17_vS18_EENS_8epilogue10collective18CollectiveEpilogueINS1A_23Sm100TmaWarpSpecializedILi1ELi1ELi64ELb0ELb0EEEJSG_NS5_IJNSQ_ISE_SB_EENSQ_ISF_SB_EEEEEaSH_aSH_NS1A_6fusion15FusionCallbacksIS1E_NS1I_17LinearCombinationIaiaiLNS_15FloatRoundStyleE2EEESG_S1H_JEEENS4_5SM1004TMEM4LOAD26SM100_TMEM_LOAD_32dp32b64xESX_S17_NS4_39AutoVectorizingCopyWithAssumedAlignmentILi128EEENS4_14SM90_TMA_STOREES17_S1T_S1T_EEEvvEEEEvNT_6ParamsE --------------------------
	.section	.text._ZN7cutlass13device_kernelINS_4gemm6kernel13GemmUniversalIN4cute5tupleIJiiiiEEENS1_10collective13CollectiveMmaINS1_35MainloopSm100TmaUmmaWarpSpecializedILi3ELi2ELi4ENS5_IJNS4_1CILi1EEESB_SB_EEEEENS5_IJNSA_ILi128EEENSA_ILi64EEESF_EEEaNS5_IJlSB_lEEEaSH_NS4_8TiledMMAINS4_8MMA_AtomIJNS4_15SM100_MMA_S8_SSIaaiLi128ELi64ELNS4_4UMMA5MajorE0ELSM_0ELNSL_8SaturateE0EEEEEENS4_6LayoutISC_NS5_IJNSA_ILi0EEESR_SR_EEEEENS5_IJNS4_10UnderscoreESU_SU_EEEEENS4_13SM90_TMA_LOADENS4_14ComposedLayoutINS4_7SwizzleILi2ELi4ELi3EEENS4_18smem_ptr_flag_bitsILi8EEENSQ_INS5_IJNSA_ILi8EEESF_EEENS5_IJSF_SB_EEEEEEEvNS4_8identityESX_S17_vS18_EENS_8epilogue10collective18CollectiveEpilogueINS1A_23Sm100TmaWarpSpecializedILi1ELi1ELi64ELb0ELb0EEEJSG_NS5_IJNSQ_ISE_SB_EENSQ_ISF_SB_EEEEEaSH_aSH_NS1A_6fusion15FusionCallbacksIS1E_NS1I_17LinearCombinationIaiaiLNS_15FloatRoundStyleE2EEESG_S1H_JEEENS4_5SM1004TMEM4LOAD26SM100_TMEM_LOAD_32dp32b64xESX_S17_NS4_39AutoVectorizingCopyWithAssumedAlignmentILi128EEENS4_14SM90_TMA_STOREES17_S1T_S1T_EEEvvEEEEvNT_6ParamsE,"ax",@progbits
	.align	128
.text._ZN7cutlass13device_kernelINS_4gemm6kernel13GemmUniversalIN4cute5tupleIJiiiiEEENS1_10collective13CollectiveMmaINS1_35MainloopSm100TmaUmmaWarpSpecializedILi3ELi2ELi4ENS5_IJNS4_1CILi1EEESB_SB_EEEEENS5_IJNSA_ILi128EEENSA_ILi64EEESF_EEEaNS5_IJlSB_lEEEaSH_NS4_8TiledMMAINS4_8MMA_AtomIJNS4_15SM100_MMA_S8_SSIaaiLi128ELi64ELNS4_4UMMA5MajorE0ELSM_0ELNSL_8SaturateE0EEEEEENS4_6LayoutISC_NS5_IJNSA_ILi0EEESR_SR_EEEEENS5_IJNS4_10UnderscoreESU_SU_EEEEENS4_13SM90_TMA_LOADENS4_14ComposedLayoutINS4_7SwizzleILi2ELi4ELi3EEENS4_18smem_ptr_flag_bitsILi8EEENSQ_INS5_IJNSA_ILi8EEESF_EEENS5_IJSF_SB_EEEEEEEvNS4_8identityESX_S17_vS18_EENS_8epilogue10collective18CollectiveEpilogueINS1A_23Sm100TmaWarpSpecializedILi1ELi1ELi64ELb0ELb0EEEJSG_NS5_IJNSQ_ISE_SB_EENSQ_ISF_SB_EEEEEaSH_aSH_NS1A_6fusion15FusionCallbacksIS1E_NS1I_17LinearCombinationIaiaiLNS_15FloatRoundStyleE2EEESG_S1H_JEEENS4_5SM1004TMEM4LOAD26SM100_TMEM_LOAD_32dp32b64xESX_S17_NS4_39AutoVectorizingCopyWithAssumedAlignmentILi128EEENS4_14SM90_TMA_STOREES17_S1T_S1T_EEEvvEEEEvNT_6ParamsE:
        .type           _ZN7cutlass13device_kernelINS_4gemm6kernel13GemmUniversalIN4cute5tupleIJiiiiEEENS1_10collective13CollectiveMmaINS1_35MainloopSm100TmaUmmaWarpSpecializedILi3ELi2ELi4ENS5_IJNS4_1CILi1EEESB_SB_EEEEENS5_IJNSA_ILi128EEENSA_ILi64EEESF_EEEaNS5_IJlSB_lEEEaSH_NS4_8TiledMMAINS4_8MMA_AtomIJNS4_15SM100_MMA_S8_SSIaaiLi128ELi64ELNS4_4UMMA5MajorE0ELSM_0ELNSL_8SaturateE0EEEEEENS4_6LayoutISC_NS5_IJNSA_ILi0EEESR_SR_EEEEENS5_IJNS4_10UnderscoreESU_SU_EEEEENS4_13SM90_TMA_LOADENS4_14ComposedLayoutINS4_7SwizzleILi2ELi4ELi3EEENS4_18smem_ptr_flag_bitsILi8EEENSQ_INS5_IJNSA_ILi8EEESF_EEENS5_IJSF_SB_EEEEEEEvNS4_8identityESX_S17_vS18_EENS_8epilogue10collective18CollectiveEpilogueINS1A_23Sm100TmaWarpSpecializedILi1ELi1ELi64ELb0ELb0EEEJSG_NS5_IJNSQ_ISE_SB_EENSQ_ISF_SB_EEEEEaSH_aSH_NS1A_6fusion15FusionCallbacksIS1E_NS1I_17LinearCombinationIaiaiLNS_15FloatRoundStyleE2EEESG_S1H_JEEENS4_5SM1004TMEM4LOAD26SM100_TMEM_LOAD_32dp32b64xESX_S17_NS4_39AutoVectorizingCopyWithAssumedAlignmentILi128EEENS4_14SM90_TMA_STOREES17_S1T_S1T_EEEvvEEEEvNT_6ParamsE,@function
        .size           _ZN7cutlass13device_kernelINS_4gemm6kernel13GemmUniversalIN4cute5tupleIJiiiiEEENS1_10collective13CollectiveMmaINS1_35MainloopSm100TmaUmmaWarpSpecializedILi3ELi2ELi4ENS5_IJNS4_1CILi1EEESB_SB_EEEEENS5_IJNSA_ILi128EEENSA_ILi64EEESF_EEEaNS5_IJlSB_lEEEaSH_NS4_8TiledMMAINS4_8MMA_AtomIJNS4_15SM100_MMA_S8_SSIaaiLi128ELi64ELNS4_4UMMA5MajorE0ELSM_0ELNSL_8SaturateE0EEEEEENS4_6LayoutISC_NS5_IJNSA_ILi0EEESR_SR_EEEEENS5_IJNS4_10UnderscoreESU_SU_EEEEENS4_13SM90_TMA_LOADENS4_14ComposedLayoutINS4_7SwizzleILi2ELi4ELi3EEENS4_18smem_ptr_flag_bitsILi8EEENSQ_INS5_IJNSA_ILi8EEESF_EEENS5_IJSF_SB_EEEEEEEvNS4_8identityESX_S17_vS18_EENS_8epilogue10collective18CollectiveEpilogueINS1A_23Sm100TmaWarpSpecializedILi1ELi1ELi64ELb0ELb0EEEJSG_NS5_IJNSQ_ISE_SB_EENSQ_ISF_SB_EEEEEaSH_aSH_NS1A_6fusion15FusionCallbacksIS1E_NS1I_17LinearCombinationIaiaiLNS_15FloatRoundStyleE2EEESG_S1H_JEEENS4_5SM1004TMEM4LOAD26SM100_TMEM_LOAD_32dp32b64xESX_S17_NS4_39AutoVectorizingCopyWithAssumedAlignmentILi128EEENS4_14SM90_TMA_STOREES17_S1T_S1T_EEEvvEEEEvNT_6ParamsE,(.L_x_125 - _ZN7cutlass13device_kernelINS_4gemm6kernel13GemmUniversalIN4cute5tupleIJiiiiEEENS1_10collective13CollectiveMmaINS1_35MainloopSm100TmaUmmaWarpSpecializedILi3ELi2ELi4ENS5_IJNS4_1CILi1EEESB_SB_EEEEENS5_IJNSA_ILi128EEENSA_ILi64EEESF_EEEaNS5_IJlSB_lEEEaSH_NS4_8TiledMMAINS4_8MMA_AtomIJNS4_15SM100_MMA_S8_SSIaaiLi128ELi64ELNS4_4UMMA5MajorE0ELSM_0ELNSL_8SaturateE0EEEEEENS4_6LayoutISC_NS5_IJNSA_ILi0EEESR_SR_EEEEENS5_IJNS4_10UnderscoreESU_SU_EEEEENS4_13SM90_TMA_LOADENS4_14ComposedLayoutINS4_7SwizzleILi2ELi4ELi3EEENS4_18smem_ptr_flag_bitsILi8EEENSQ_INS5_IJNSA_ILi8EEESF_EEENS5_IJSF_SB_EEEEEEEvNS4_8identityESX_S17_vS18_EENS_8epilogue10collective18CollectiveEpilogueINS1A_23Sm100TmaWarpSpecializedILi1ELi1ELi64ELb0ELb0EEEJSG_NS5_IJNSQ_ISE_SB_EENSQ_ISF_SB_EEEEEaSH_aSH_NS1A_6fusion15FusionCallbacksIS1E_NS1I_17LinearCombinationIaiaiLNS_15FloatRoundStyleE2EEESG_S1H_JEEENS4_5SM1004TMEM4LOAD26SM100_TMEM_LOAD_32dp32b64xESX_S17_NS4_39AutoVectorizingCopyWithAssumedAlignmentILi128EEENS4_14SM90_TMA_STOREES17_S1T_S1T_EEEvvEEEEvNT_6ParamsE)
        .other          _ZN7cutlass13device_kernelINS_4gemm6kernel13GemmUniversalIN4cute5tupleIJiiiiEEENS1_10collective13CollectiveMmaINS1_35MainloopSm100TmaUmmaWarpSpecializedILi3ELi2ELi4ENS5_IJNS4_1CILi1EEESB_SB_EEEEENS5_IJNSA_ILi128EEENSA_ILi64EEESF_EEEaNS5_IJlSB_lEEEaSH_NS4_8TiledMMAINS4_8MMA_AtomIJNS4_15SM100_MMA_S8_SSIaaiLi128ELi64ELNS4_4UMMA5MajorE0ELSM_0ELNSL_8SaturateE0EEEEEENS4_6LayoutISC_NS5_IJNSA_ILi0EEESR_SR_EEEEENS5_IJNS4_10UnderscoreESU_SU_EEEEENS4_13SM90_TMA_LOADENS4_14ComposedLayoutINS4_7SwizzleILi2ELi4ELi3EEENS4_18smem_ptr_flag_bitsILi8EEENSQ_INS5_IJNSA_ILi8EEESF_EEENS5_IJSF_SB_EEEEEEEvNS4_8identityESX_S17_vS18_EENS_8epilogue10collective18CollectiveEpilogueINS1A_23Sm100TmaWarpSpecializedILi1ELi1ELi64ELb0ELb0EEEJSG_NS5_IJNSQ_ISE_SB_EENSQ_ISF_SB_EEEEEaSH_aSH_NS1A_6fusion15FusionCallbacksIS1E_NS1I_17LinearCombinationIaiaiLNS_15FloatRoundStyleE2EEESG_S1H_JEEENS4_5SM1004TMEM4LOAD26SM100_TMEM_LOAD_32dp32b64xESX_S17_NS4_39AutoVectorizingCopyWithAssumedAlignmentILi128EEENS4_14SM90_TMA_STOREES17_S1T_S1T_EEEvvEEEEvNT_6ParamsE,@"STO_CUDA_ENTRY STV_DEFAULT"
_ZN7cutlass13device_kernelINS_4gemm6kernel13GemmUniversalIN4cute5tupleIJiiiiEEENS1_10collective13CollectiveMmaINS1_35MainloopSm100TmaUmmaWarpSpecializedILi3ELi2ELi4ENS5_IJNS4_1CILi1EEESB_SB_EEEEENS5_IJNSA_ILi128EEENSA_ILi64EEESF_EEEaNS5_IJlSB_lEEEaSH_NS4_8TiledMMAINS4_8MMA_AtomIJNS4_15SM100_MMA_S8_SSIaaiLi128ELi64ELNS4_4UMMA5MajorE0ELSM_0ELNSL_8SaturateE0EEEEEENS4_6LayoutISC_NS5_IJNSA_ILi0EEESR_SR_EEEEENS5_IJNS4_10UnderscoreESU_SU_EEEEENS4_13SM90_TMA_LOADENS4_14ComposedLayoutINS4_7SwizzleILi2ELi4ELi3EEENS4_18smem_ptr_flag_bitsILi8EEENSQ_INS5_IJNSA_ILi8EEESF_EEENS5_IJSF_SB_EEEEEEEvNS4_8identityESX_S17_vS18_EENS_8epilogue10collective18CollectiveEpilogueINS1A_23Sm100TmaWarpSpecializedILi1ELi1ELi64ELb0ELb0EEEJSG_NS5_IJNSQ_ISE_SB_EENSQ_ISF_SB_EEEEEaSH_aSH_NS1A_6fusion15FusionCallbacksIS1E_NS1I_17LinearCombinationIaiaiLNS_15FloatRoundStyleE2EEESG_S1H_JEEENS4_5SM1004TMEM4LOAD26SM100_TMEM_LOAD_32dp32b64xESX_S17_NS4_39AutoVectorizingCopyWithAssumedAlignmentILi128EEENS4_14SM90_TMA_STOREES17_S1T_S1T_EEEvvEEEEvNT_6ParamsE:
[----:B------:R-:W1:Y:S01]  /*0000*/  LDC R1, c[0x0][0x37c] ;  /* 0x0000df00ff017b82 */ /* 0x000e620000000800 */
[----:B------:R-:W2:Y:S01]  /*0010*/  S2R R176, SR_TID.X ;  /* 0x0000000000b07919 */ /* 0x000ea20000002100 */
[----:B------:R-:W3:Y:S01]  /*0020*/  LDCU.64 UR4, c[0x0][0x890] ;  /* 0x00011200ff0477ac */ /* 0x000ee20008000a00 */
[----:B------:R-:W-:Y:S02]  /*0030*/  PRMT R168, RZ, 0x7610, R168 ;  /* 0x00007610ffa87816 */ /* 0x000fe400000000a8 */
[----:B------:R-:W-:Y:S01]  /*0040*/  ELECT P5, URZ, PT ;  /* 0x0000000000ff782f */ /* 0x000fe200038a0000 */
[----:B------:R-:W4:Y:S01]  /*0050*/  LDCU.64 UR40, c[0x0][0x358] ;  /* 0x00006b00ff2877ac */ /* 0x000f220008000a00 */
[----:B---3--:R-:W-:-:S04]  /*0060*/  UISETP.NE.U32.AND UP0, UPT, UR4, URZ, UPT ;  /* 0x000000ff0400728c */ /* 0x008fc8000bf05070 */
[----:B------:R-:W-:Y:S01]  /*0070*/  UISETP.NE.AND.EX UP0, UPT, UR5, URZ, UPT, UP0 ;  /* 0x000000ff0500728c */ /* 0x000fe2000bf05300 */
[----:B--2---:R-:W-:-:S05]  /*0080*/  SHF.R.U32.HI R181, RZ, 0x5, R176 ;  /* 0x00000005ffb57819 */ /* 0x004fca00000116b0 */
[----:B------:R-:W2:Y:S02]  /*0090*/  SHFL.IDX PT, R0, R181, RZ, 0x1f ;  /* 0x00001fffb5007589 */ /* 0x000ea400000e0000 */
[----:B--2---:R-:W-:Y:S01]  /*00a0*/  R2UR UR8, R0 ;  /* 0x00000000000872ca */ /* 0x004fe200000e0000 */
[----:B-1--4-:R-:W-:-:S14]  /*00b0*/  BRA.U UP0, `(.L_x_0) ;  /* 0x00000001002c7547 */ /* 0x012fdc000b800000 */
[----:B------:R-:W1:Y:S02]  /*00c0*/  LDCU.64 UR6, c[0x0][0x888] ;  /* 0x00011100ff0677ac */ /* 0x000e640008000a00 */
[----:B-1----:R-:W-:-:S04]  /*00d0*/  UISETP.NE.U32.AND UP0, UPT, UR6, URZ, UPT ;  /* 0x000000ff0600728c */ /* 0x002fc8000bf05070 */
[----:B------:R-:W-:-:S09]  /*00e0*/  UISETP.NE.AND.EX UP0, UPT, UR7, URZ, UPT, UP0 ;  /* 0x000000ff0700728c */ /* 0x000fd2000bf05300 */
[----:B------:R-:W-:Y:S05]  /*00f0*/  BRA.U !UP0, `(.L_x_1) ;  /* 0x0000000108107547 */ /* 0x000fea000b800000 */
[----:B------:R-:W1:Y:S02]  /*0100*/  LDC.64 R80, c[0x0][0x888] ;  /* 0x00022200ff507b82 */ /* 0x000e640000000a00 */
[----:B-1----:R1:W5:Y:S01]  /*0110*/  LDG.E R80, desc[UR40][R80.64] ;  /* 0x0000002850507981 */ /* 0x002362000c1e1900 */
[----:B------:R-:W-:Y:S01]  /*0120*/  HFMA2 R168, -RZ, RZ, 0, 5.9604644775390625e-08 ;  /* 0x00000001ffa87431 */ /* 0x000fe200000001ff */
[----:B------:R-:W-:Y:S05]  /*0130*/  BRA `(.L_x_0) ;  /* 0x00000000000c7947 */ /* 0x000fea0003800000 */
.L_x_1:
[----:B------:R-:W1:Y:S01]  /*0140*/  LDCU UR6, c[0x0][0x880] ;  /* 0x00011000ff0677ac */ /* 0x000e620008000800 */
[----:B------:R-:W-:Y:S01]  /*0150*/  HFMA2 R168, -RZ, RZ, 0, 5.9604644775390625e-08 ;  /* 0x00000001ffa87431 */ /* 0x000fe200000001ff */
[----:B-1----:R-:W-:-:S07]  /*0160*/  MOV R80, UR6 ;  /* 0x0000000600507c02 */ /* 0x002fce0008000f00 */
.L_x_0:
[----:B------:R-:W2:Y:S02]  /*0170*/  LDCU.64 UR6, c[0x0][0x8b0] ;  /* 0x00011600ff0677ac */ /* 0x000ea40008000a00 */
[----:B--2---:R-:W-:-:S04]  /*0180*/  UISETP.NE.U32.AND UP0, UPT, UR6, URZ, UPT ;  /* 0x000000ff0600728c */ /* 0x004fc8000bf05070 */
[----:B------:R-:W-:-:S09]  /*0190*/  UISETP.NE.AND.EX UP0, UPT, UR7, URZ, UPT, UP0 ;  /* 0x000000ff0700728c */ /* 0x000fd2000bf05300 */
[----:B------:R-:W-:Y:S05]  /*01a0*/  BRA.U UP0, `(.L_x_2) ;  /* 0x0000000100247547 */ /* 0x000fea000b800000 */
[----:B------:R-:W2:Y:S02]  /*01b0*/  LDCU.64 UR6, c[0x0][0x8a8] ;  /* 0x00011500ff0677ac */ /* 0x000ea40008000a00 */
[----:B--2---:R-:W-:-:S04]  /*01c0*/  UISETP.NE.U32.AND UP0, UPT, UR6, URZ, UPT ;  /* 0x000000ff0600728c */ /* 0x004fc8000bf05070 */
[----:B------:R-:W-:-:S09]  /*01d0*/  UISETP.NE.AND.EX UP0, UPT, UR7, URZ, UPT, UP0 ;  /* 0x000000ff0700728c */ /* 0x000fd2000bf05300 */
[----:B------:R-:W-:Y:S05]  /*01e0*/  BRA.U !UP0, `(.L_x_3) ;  /* 0x00000001080c7547 */ /* 0x000fea000b800000 */
[----:B------:R-:W2:Y:S02]  /*01f0*/  LDC.64 R78, c[0x0][0x8a8] ;  /* 0x00022a00ff4e7b82 */ /* 0x000ea40000000a00 */
[----:B--2---:R2:W5:Y:S01]  /*0200*/  LDG.E R78, desc[UR40][R78.64] ;  /* 0x000000284e4e7981 */ /* 0x004562000c1e1900 */
[----:B------:R-:W-:Y:S05]  /*0210*/  BRA `(.L_x_2) ;  /* 0x0000000000087947 */ /* 0x000fea0003800000 */
.L_x_3:
[----:B------:R-:W2:Y:S02]  /*0220*/  LDCU UR6, c[0x0][0x8a0] ;  /* 0x00011400ff0677ac */ /* 0x000ea40008000800 */
[----:B--2---:R-:W-:Y:S02]  /*0230*/  MOV R78, UR6 ;  /* 0x00000006004e7c02 */ /* 0x004fe40008000f00 */
.L_x_2:
[----:B------:R-:W-:Y:S01]  /*0240*/  IMAD.U32 R0, RZ, RZ, UR8 ;  /* 0x00000008ff007e24 */ /* 0x000fe2000f8e00ff */
[----:B------:R-:W-:Y:S04]  /*0250*/  BSSY.RECONVERGENT B0, `(.L_x_4) ;  /* 0x000000c000007945 */ /* 0x000fe80003800200 */
[C---:B------:R-:W-:Y:S02]  /*0260*/  ISETP.NE.OR P1, PT, R0.reuse, 0x1, !P5 ;  /* 0x000000010000780c */ /* 0x040fe40006f25670 */
[----:B------:R-:W-:-:S11]  /*0270*/  ISETP.NE.OR P0, PT, R0, 0x3, !P5 ;  /* 0x000000030000780c */ /* 0x000fd60006f05670 */
[----:B------:R-:W-:Y:S05]  /*0280*/  @P1 BRA `(.L_x_5) ;  /* 0x0000000000201947 */ /* 0x000fea0003800000 */
[----:B------:R-:W3:Y:S02]  /*0290*/  LDCU.64 UR6, c[0x0][0x348] ;  /* 0x00006900ff0677ac */ /* 0x000ee40008000a00 */
[----:B---3--:R-:W-:Y:S02]  /*02a0*/  UIADD3 UR10, UP1, UPT, UR6, 0x80, URZ ;  /* 0x00000080060a7890 */ /* 0x008fe4000ff3e0ff */
[----:B------:R-:W-:Y:S02]  /*02b0*/  UIADD3 UR6, UP0, UPT, UR6, 0x180, URZ ;  /* 0x0000018006067890 */ /* 0x000fe4000ff1e0ff */
[----:B------:R-:W-:Y:S02]  /*02c0*/  UIADD3.X UR11, UPT, UPT, URZ, UR7, URZ, UP1, !UPT ;  /* 0x00000007ff0b7290 */ /* 0x000fe40008ffe4ff */
[----:B------:R-:W-:-:S07]  /*02d0*/  UIADD3.X UR7, UPT, UPT, URZ, UR7, URZ, UP0, !UPT ;  /* 0x00000007ff077290 */ /* 0x000fce00087fe4ff */
[----:B------:R3:W-:Y:S02]  /*02e0*/  UTMACCTL.PF [UR10] ;  /* 0x000000000a0079b9 */ /* 0x0007e40008040000 */
[----:B------:R3:W-:Y:S02]  /*02f0*/  UTMACCTL.PF [UR6] ;  /* 0x00000000060079b9 */ /* 0x0007e40008040000 */
[----:B---3--:R-:W-:Y:S01]  /*0300*/  NOP ;  /* 0x0000000000007918 */ /* 0x008fe20000000000 */
.L_x_5:
[----:B------:R-:W-:Y:S05]  /*0310*/  BSYNC.RECONVERGENT B0 ;  /* 0x0000000000007941 */ /* 0x000fea0003800200 */
.L_x_4:
[----:B------:R-:W-:Y:S04]  /*0320*/  BSSY.RECONVERGENT B0, `(.L_x_6) ;  /* 0x000000a000007945 */ /* 0x000fe80003800200 */
        /* <DEDUP_REMOVED lines=9> */
.L_x_7:
[----:B------:R-:W-:Y:S05]  /*03c0*/  BSYNC.RECONVERGENT B0 ;  /* 0x0000000000007941 */ /* 0x000fea0003800200 */
.L_x_6:
[----:B------:R-:W3:Y:S01]  /*03d0*/  LDCU.64 UR6, c[0x0][0x888] ;  /* 0x00011100ff0677ac */ /* 0x000ee20008000a00 */
[----:B------:R-:W-:Y:S02]  /*03e0*/  UISETP.EQ.U32.AND UP1, UPT, UR4, URZ, UPT ;  /* 0x000000ff0400728c */ /* 0x000fe4000bf22070 */
[----:B------:R-:W-:Y:S02]  /*03f0*/  UPLOP3.LUT UP2, UPT, UPT, UPT, UPT, 0x80, 0x8 ;  /* 0x000000000008789c */ /* 0x000fe40003f4f070 */
[----:B---3--:R-:W-:-:S04]  /*0400*/  UISETP.NE.U32.AND UP0, UPT, UR6, URZ, UPT ;  /* 0x000000ff0600728c */ /* 0x008fc8000bf05070 */
[----:B------:R-:W-:-:S04]  /*0410*/  UISETP.NE.AND.EX UP0, UPT, UR7, URZ, UPT, UP0 ;  /* 0x000000ff0700728c */ /* 0x000fc8000bf05300 */
[----:B------:R-:W-:-:S04]  /*0420*/  UISETP.EQ.OR.EX UP3, UPT, UR5, URZ, !UP0, UP1 ;  /* 0x000000ff0500728c */ /* 0x000fc8000c762710 */
[----:B------:R-:W-:-:S05]  /*0430*/  UP2UR UR44, UPR, URZ, 0x8 ;  /* 0x00000008ff2c7883 */ /* 0x000fca0008000000 */
[----:B------:R-:W-:Y:S07]  /*0440*/  BRA.U !UP3, `(.L_x_8) ;  /* 0x000000010b207547 */ /* 0x000fee000b800000 */
[----:B-----5:R-:W-:Y:S01]  /*0450*/  R2UR UR6, R80 ;  /* 0x00000000500672ca */ /* 0x020fe200000e0000 */
[----:B------:R-:W-:Y:S02]  /*0460*/  UISETP.NE.U32.AND UP2, UPT, UR4, URZ, UPT ;  /* 0x000000ff0400728c */ /* 0x000fe4000bf45070 */
[----:B------:R-:W-:Y:S02]  /*0470*/  USEL UR4, URZ, 0xffffffff, UP0 ;  /* 0xffffffffff047887 */ /* 0x000fe40008000000 */
[----:B------:R-:W-:-:S08]  /*0480*/  UISETP.NE.AND.EX UP2, UPT, UR5, URZ, UPT, UP2 ;  /* 0x000000ff0500728c */ /* 0x000fd0000bf45320 */
[----:B------:R-:W-:-:S04]  /*0490*/  UISETP.NE.AND UP1, UPT, UR6, URZ, UPT ;  /* 0x000000ff0600728c */ /* 0x000fc8000bf25270 */
[----:B------:R-:W-:-:S04]  /*04a0*/  @!UP2 USEL UR4, URZ, 0xffffffff, UP1 ;  /* 0xffffffffff04a887 */ /* 0x000fc80008800000 */
[----:B------:R-:W-:-:S04]  /*04b0*/  ULOP3.LUT UR4, UR4, 0x1, URZ, 0xc0, !UPT ;  /* 0x0000000104047892 */ /* 0x000fc8000f8ec0ff */
[----:B------:R-:W-:-:S11]  /*04c0*/  UISETP.NE.U32.AND UP2, UPT, UR4, 0x1, UPT ;  /* 0x000000010400788c */ /* 0x000fd6000bf45070 */
.L_x_8:
[----:B------:R-:W3:Y:S01]  /*04d0*/  SHFL.IDX PT, R2, R181, RZ, 0x1f ;  /* 0x00001fffb5027589 */ /* 0x000ee200000e0000 */
[----:B------:R-:W-:-:S04]  /*04e0*/  UISETP.NE.AND UP1, UPT, UR8, 0x2, UPT ;  /* 0x000000020800788c */ /* 0x000fc8000bf25270 */
[----:B------:R-:W-:Y:S01]  /*04f0*/  USEL UR13, URZ, 0x1, UP1 ;  /* 0x00000001ff0d7887 */ /* 0x000fe20008800000 */
[----:B---3--:R-:W-:-:S13]  /*0500*/  ISETP.NE.AND P0, PT, R2, RZ, PT ;  /* 0x000000ff0200720c */ /* 0x008fda0003f05270 */
[----:B------:R-:W-:Y:S05]  /*0510*/  @P0 BRA `(.L_x_9) ;  /* 0x0000000000400947 */ /* 0x000fea0003800000 */
[----:B------:R-:W3:Y:S01]  /*0520*/  S2UR UR5, SR_CgaCtaId ;  /* 0x00000000000579c3 */ /* 0x000ee20000008800 */
[----:B------:R-:W-:Y:S01]  /*0530*/  UMOV UR6, 0x400 ;  /* 0x0000040000067882 */ /* 0x000fe20000000000 */
[----:B------:R-:W-:Y:S01]  /*0540*/  UMOV UR4, 0x1 ;  /* 0x0000000100047882 */ /* 0x000fe20000000000 */
[----:B------:R-:W-:Y:S01]  /*0550*/  ELECT P0, URZ, PT ;  /* 0x0000000000ff782f */ /* 0x000fe20003800000 */
[----:B---3--:R-:W-:Y:S02]  /*0560*/  ULEA UR5, UR5, UR6, 0x18 ;  /* 0x0000000605057291 */ /* 0x008fe4000f8ec0ff */
[----:B------:R-:W-:-:S04]  /*0570*/  UIADD3 UR6, UPT, UPT, -UR4, 0x100000, URZ ;  /* 0x0010000004067890 */ /* 0x000fc8000fffe1ff */
[----:B------:R-:W-:Y:S02]  /*0580*/  USHF.L.U32 UR7, UR6, 0xb, URZ ;  /* 0x0000000b06077899 */ /* 0x000fe400080006ff */
[----:B------:R-:W-:Y:S01]  /*0590*/  USHF.L.U32 UR6, UR6, 0x1, URZ ;  /* 0x0000000106067899 */ /* 0x000fe200080006ff */
[----:B------:R-:W3:Y:S11]  /*05a0*/  FENCE.VIEW.ASYNC.S ;  /* 0x00000000000073c6 */ /* 0x000ef60000000000 */
[----:B---3--:R3:W4:Y:S01]  /*05b0*/  SYNCS.EXCH.64 URZ, [UR5], UR6 ;  /* 0x0000000605ff75b2 */ /* 0x0087220008000100 */
[----:B------:R3:W1:Y:S01]  /*05c0*/  SYNCS.EXCH.64 URZ, [UR5+0x18], UR6 ;  /* 0x0000180605ff75b2 */ /* 0x0006620008000100 */
[----:B------:R3:W1:Y:S01]  /*05d0*/  SYNCS.EXCH.64 URZ, [UR5+0x8], UR6 ;  /* 0x0000080605ff75b2 */ /* 0x0006620008000100 */
[----:B------:R3:W1:Y:S01]  /*05e0*/  SYNCS.EXCH.64 URZ, [UR5+0x20], UR6 ;  /* 0x0000200605ff75b2 */ /* 0x0006620008000100 */
[----:B------:R3:W1:Y:S01]  /*05f0*/  SYNCS.EXCH.64 URZ, [UR5+0x10], UR6 ;  /* 0x0000100605ff75b2 */ /* 0x0006620008000100 */
[----:B------:R3:W1:Y:S01]  /*0600*/  SYNCS.EXCH.64 URZ, [UR5+0x28], UR6 ;  /* 0x0000280605ff75b2 */ /* 0x0006620008000100 */
[----:B------:R-:W-:Y:S01]  /*0610*/  NOP ;  /* 0x0000000000007918 */ /* 0x000fe20000000000 */
.L_x_9:
[----:B------:R-:W2:Y:S01]  /*0620*/  SHFL.IDX PT, R2, R181, RZ, 0x1f ;  /* 0x00001fffb5027589 */ /* 0x000ea200000e0000 */
[----:B------:R-:W-:Y:S01]  /*0630*/  NOP ;  /* 0x0000000000007918 */ /* 0x000fe20000000000 */
[----:B--2---:R-:W-:-:S13]  /*0640*/  ISETP.NE.AND P0, PT, R2, 0x1, PT ;  /* 0x000000010200780c */ /* 0x004fda0003f05270 */
[----:B------:R-:W-:Y:S05]  /*0650*/  @P0 BRA `(.L_x_10) ;  /* 0x0000000000400947 */ /* 0x000fea0003800000 */
[----:B---3--:R-:W2:Y:S01]  /*0660*/  S2UR UR6, SR_CgaCtaId ;  /* 0x00000000000679c3 */ /* 0x008ea20000008800 */
[----:B------:R-:W-:Y:S01]  /*0670*/  UMOV UR7, 0x400 ;  /* 0x0000040000077882 */ /* 0x000fe20000000000 */
[----:B------:R-:W-:Y:S01]  /*0680*/  UMOV UR5, 0x20 ;  /* 0x0000002000057882 */ /* 0x000fe20000000000 */
[----:B------:R-:W-:Y:S01]  /*0690*/  UMOV UR4, 0x80 ;  /* 0x0000008000047882 */ /* 0x000fe20000000000 */
[----:B------:R-:W-:-:S04]  /*06a0*/  UIADD3 UR10, UPT, UPT, -UR5, 0x100000, URZ ;  /* 0x00100000050a7890 */ /* 0x000fc8000fffe1ff */
[----:B------:R-:W-:Y:S02]  /*06b0*/  USHF.L.U32 UR11, UR10, 0xb, URZ ;  /* 0x0000000b0a0b7899 */ /* 0x000fe400080006ff */
[----:B------:R-:W-:Y:S02]  /*06c0*/  USHF.L.U32 UR10, UR10, 0x1, URZ ;  /* 0x000000010a0a7899 */ /* 0x000fe400080006ff */
[----:B------:R-:W-:-:S04]  /*06d0*/  UIADD3 UR4, UPT, UPT, -UR4, 0x100000, URZ ;  /* 0x0010000004047890 */ /* 0x000fc8000fffe1ff */
[----:B------:R-:W-:Y:S02]  /*06e0*/  USHF.L.U32 UR5, UR4, 0xb, URZ ;  /* 0x0000000b04057899 */ /* 0x000fe400080006ff */
[----:B------:R-:W-:Y:S01]  /*06f0*/  USHF.L.U32 UR4, UR4, 0x1, URZ ;  /* 0x0000000104047899 */ /* 0x000fe200080006ff */
[----:B------:R-:W-:Y:S01]  /*0700*/  ELECT P0, URZ, PT ;  /* 0x0000000000ff782f */ /* 0x000fe20003800000 */
[----:B--2---:R-:W-:Y:S01]  /*0710*/  ULEA UR6, UR6, UR7, 0x18 ;  /* 0x0000000706067291 */ /* 0x004fe2000f8ec0ff */
[----:B------:R-:W2:Y:S11]  /*0720*/  FENCE.VIEW.ASYNC.S ;  /* 0x00000000000073c6 */ /* 0x000eb60000000000 */
[----:B--2---:R2:W3:Y:S01]  /*0730*/  SYNCS.EXCH.64 URZ, [UR6+0x30], UR10 ;  /* 0x0000300a06ff75b2 */ /* 0x0044e20008000100 */
[----:B------:R2:W1:Y:S01]  /*0740*/  SYNCS.EXCH.64 URZ, [UR6+0x38], UR4 ;  /* 0x0000380406ff75b2 */ /* 0x0004620008000100 */
[----:B------:R-:W-:Y:S01]  /*0750*/  NOP ;  /* 0x0000000000007918 */ /* 0x000fe20000000000 */
.L_x_10:
[----:B------:R-:W4:Y:S01]  /*0760*/  SHFL.IDX PT, R2, R181, RZ, 0x1f ;  /* 0x00001fffb5027589 */ /* 0x000f2200000e0000 */
[----:B------:R-:W-:Y:S01]  /*0770*/  NOP ;  /* 0x0000000000007918 */ /* 0x000fe20000000000 */
[----:B----4-:R-:W-:-:S13]  /*0780*/  ISETP.NE.AND P0, PT, R2, 0x3, PT ;  /* 0x000000030200780c */ /* 0x010fda0003f05270 */
[----:B------:R-:W-:Y:S05]  /*0790*/  @P0 BRA `(.L_x_11) ;  /* 0x0000000000300947 */ /* 0x000fea0003800000 */
[----:B--23--:R-:W2:Y:S01]  /*07a0*/  S2UR UR5, SR_CgaCtaId ;  /* 0x00000000000579c3 */ /* 0x00cea20000008800 */
[----:B------:R-:W-:Y:S01]  /*07b0*/  UMOV UR6, 0x400 ;  /* 0x0000040000067882 */ /* 0x000fe20000000000 */
[----:B------:R-:W-:Y:S01]  /*07c0*/  UMOV UR4, 0x20 ;  /* 0x0000002000047882 */ /* 0x000fe20000000000 */
[----:B------:R-:W-:Y:S01]  /*07d0*/  ELECT P0, URZ, PT ;  /* 0x0000000000ff782f */ /* 0x000fe20003800000 */
[----:B--2---:R-:W-:Y:S02]  /*07e0*/  ULEA UR5, UR5, UR6, 0x18 ;  /* 0x0000000605057291 */ /* 0x004fe4000f8ec0ff */
[----:B------:R-:W-:-:S04]  /*07f0*/  UIADD3 UR6, UPT, UPT, -UR4, 0x100000, URZ ;  /* 0x0010000004067890 */ /* 0x000fc8000fffe1ff */
[----:B------:R-:W-:Y:S02]  /*0800*/  USHF.L.U32 UR7, UR6, 0xb, URZ ;  /* 0x0000000b06077899 */ /* 0x000fe400080006ff */
[----:B------:R-:W-:Y:S01]  /*0810*/  USHF.L.U32 UR6, UR6, 0x1, URZ ;  /* 0x0000000106067899 */ /* 0x000fe200080006ff */
[----:B------:R-:W2:Y:S11]  /*0820*/  FENCE.VIEW.ASYNC.S ;  /* 0x00000000000073c6 */ /* 0x000eb60000000000 */
[----:B--2---:R4:W2:Y:S01]  /*0830*/  SYNCS.EXCH.64 URZ, [UR5+0x40], UR6 ;  /* 0x0000400605ff75b2 */ /* 0x0048a20008000100 */
[----:B------:R4:W3:Y:S02]  /*0840*/  SYNCS.EXCH.64 URZ, [UR5+0x48], UR6 ;  /* 0x0000480605ff75b2 */ /* 0x0008e40008000100 */
[----:B----4-:R-:W-:Y:S01]  /*0850*/  NOP ;  /* 0x0000000000007918 */ /* 0x010fe20000000000 */
.L_x_11:
[----:B------:R-:W4:Y:S01]  /*0860*/  SHFL.IDX PT, R2, R181, RZ, 0x1f ;  /* 0x00001fffb5027589 */ /* 0x000f2200000e0000 */
[----:B------:R-:W-:Y:S01]  /*0870*/  NOP ;  /* 0x0000000000007918 */ /* 0x000fe20000000000 */
[----:B----4-:R-:W-:-:S13]  /*0880*/  ISETP.NE.AND P0, PT, R2, 0x4, PT ;  /* 0x000000040200780c */ /* 0x010fda0003f05270 */
[----:B------:R-:W-:Y:S05]  /*0890*/  @P0 BRA `(.L_x_12) ;  /* 0x00000000004c0947 */ /* 0x000fea0003800000 */
[----:B--23--:R-:W2:Y:S01]  /*08a0*/  S2UR UR5, SR_CgaCtaId ;  /* 0x00000000000579c3 */ /* 0x00cea20000008800 */
[----:B------:R-:W-:Y:S01]  /*08b0*/  UMOV UR7, 0x100 ;  /* 0x0000010000077882 */ /* 0x000fe20000000000 */
[----:B------:R-:W-:Y:S01]  /*08c0*/  UMOV UR6, 0x400 ;  /* 0x0000040000067882 */ /* 0x000fe20000000000 */
[----:B------:R-:W-:Y:S01]  /*08d0*/  USEL UR7, UR7, 0xe0, UP2 ;  /* 0x000000e007077887 */ /* 0x000fe20009000000 */
[----:B------:R-:W-:Y:S01]  /*08e0*/  UMOV UR4, 0x1 ;  /* 0x0000000100047882 */ /* 0x000fe20000000000 */
[----:B------:R-:W-:Y:S01]  /*08f0*/  ELECT P0, URZ, PT ;  /* 0x0000000000ff782f */ /* 0x000fe20003800000 */
[----:B------:R-:W-:-:S04]  /*0900*/  UIADD3 UR10, UPT, UPT, -UR4, 0x100000, URZ ;  /* 0x00100000040a7890 */ /* 0x000fc8000fffe1ff */
[----:B------:R-:W-:Y:S02]  /*0910*/  USHF.L.U32 UR11, UR10, 0xb, URZ ;  /* 0x0000000b0a0b7899 */ /* 0x000fe400080006ff */
[----:B------:R-:W-:Y:S02]  /*0920*/  USHF.L.U32 UR10, UR10, 0x1, URZ ;  /* 0x000000010a0a7899 */ /* 0x000fe400080006ff */
[----:B--2---:R-:W-:Y:S02]  /*0930*/  ULEA UR5, UR5, UR6, 0x18 ;  /* 0x0000000605057291 */ /* 0x004fe4000f8ec0ff */
[----:B------:R-:W-:-:S04]  /*0940*/  UIADD3 UR6, UPT, UPT, -UR7, 0x100000, URZ ;  /* 0x0010000007067890 */ /* 0x000fc8000fffe1ff */
[----:B------:R-:W-:Y:S02]  /*0950*/  USHF.L.U32 UR7, UR6, 0xb, URZ ;  /* 0x0000000b06077899 */ /* 0x000fe400080006ff */
[----:B------:R-:W-:Y:S01]  /*0960*/  USHF.L.U32 UR6, UR6, 0x1, URZ ;  /* 0x0000000106067899 */ /* 0x000fe200080006ff */
[----:B------:R-:W2:Y:S03]  /*0970*/  FENCE.VIEW.ASYNC.S ;  /* 0x00000000000073c6 */ /* 0x000ea60000000000 */
[----:B--2---:R4:W2:Y:S08]  /*0980*/  SYNCS.EXCH.64 URZ, [UR5+0x50], UR10 ;  /* 0x0000500a05ff75b2 */ /* 0x0048b00008000100 */
[----:B------:R4:W3:Y:S01]  /*0990*/  SYNCS.EXCH.64 URZ, [UR5+0x60], UR6 ;  /* 0x0000600605ff75b2 */ /* 0x0008e20008000100 */
[----:B------:R4:W1:Y:S01]  /*09a0*/  SYNCS.EXCH.64 URZ, [UR5+0x58], UR10 ;  /* 0x0000580a05ff75b2 */ /* 0x0008620008000100 */
[----:B------:R4:W1:Y:S02]  /*09b0*/  SYNCS.EXCH.64 URZ, [UR5+0x68], UR6 ;  /* 0x0000680605ff75b2 */ /* 0x0008640008000100 */
[----:B----4-:R-:W-:Y:S01]  /*09c0*/  NOP ;  /* 0x0000000000007918 */ /* 0x010fe20000000000 */
.L_x_12:
[----:B------:R-:W4:Y:S01]  /*09d0*/  SHFL.IDX PT, R2, R181, RZ, 0x1f ;  /* 0x00001fffb5027589 */ /* 0x000f2200000e0000 */
[----:B------:R-:W-:Y:S01]  /*09e0*/  NOP ;  /* 0x0000000000007918 */ /* 0x000fe20000000000 */
[----:B----4-:R-:W-:-:S13]  /*09f0*/  ISETP.NE.AND P0, PT, R2, 0x5, PT ;  /* 0x000000050200780c */ /* 0x010fda0003f05270 */
[----:B------:R-:W-:Y:S05]  /*0a00*/  @P0 BRA `(.L_x_13) ;  /* 0x0000000000580947 */ /* 0x000fea0003800000 */
[----:B--23--:R-:W2:Y:S01]  /*0a10*/  S2UR UR6, SR_CgaCtaId ;  /* 0x00000000000679c3 */ /* 0x00cea20000008800 */
        /* <DEDUP_REMOVED lines=12> */
[----:B--2---:R4:W2:Y:S01]  /*0ae0*/  SYNCS.EXCH.64 URZ, [UR6+0x70], UR10 ;  /* 0x0000700a06ff75b2 */ /* 0x0048a20008000100 */
[----:B------:R4:W3:Y:S01]  /*0af0*/  SYNCS.EXCH.64 URZ, [UR6+0x90], UR4 ;  /* 0x0000900406ff75b2 */ /* 0x0008e20008000100 */
[----:B------:R4:W1:Y:S01]  /*0b00*/  SYNCS.EXCH.64 URZ, [UR6+0x78], UR10 ;  /* 0x0000780a06ff75b2 */ /* 0x0008620008000100 */
[----:B------:R4:W1:Y:S01]  /*0b10*/  SYNCS.EXCH.64 URZ, [UR6+0x98], UR4 ;  /* 0x0000980406ff75b2 */ /* 0x0008620008000100 */
[----:B------:R4:W1:Y:S01]  /*0b20*/  SYNCS.EXCH.64 URZ, [UR6+0x80], UR10 ;  /* 0x0000800a06ff75b2 */ /* 0x0008620008000100 */
[----:B------:R4:W1:Y:S01]  /*0b30*/  SYNCS.EXCH.64 URZ, [UR6+0xa0], UR4 ;  /* 0x0000a00406ff75b2 */ /* 0x0008620008000100 */
[----:B------:R4:W1:Y:S01]  /*0b40*/  SYNCS.EXCH.64 URZ, [UR6+0x88], UR10 ;  /* 0x0000880a06ff75b2 */ /* 0x0008620008000100 */
[----:B------:R4:W1:Y:S02]  /*0b50*/  SYNCS.EXCH.64 URZ, [UR6+0xa8], UR4 ;  /* 0x0000a80406ff75b2 */ /* 0x0008640008000100 */
[----:B----4-:R-:W-:Y:S01]  /*0b60*/  NOP ;  /* 0x0000000000007918 */ /* 0x010fe20000000000 */
.L_x_13:
        /* <DEDUP_REMOVED lines=14> */
[----:B------:R4:W3:Y:S01]  /*0c50*/  SYNCS.EXCH.64 URZ, [UR5+0xc0], UR6 ;  /* 0x0000c00605ff75b2 */ /* 0x0008e20008000100 */
[----:B------:R4:W1:Y:S01]  /*0c60*/  SYNCS.EXCH.64 URZ, [UR5+0xb8], UR6 ;  /* 0x0000b80605ff75b2 */ /* 0x0008620008000100 */
[----:B------:R4:W1:Y:S02]  /*0c70*/  SYNCS.EXCH.64 URZ, [UR5+0xc8], UR6 ;  /* 0x0000c80605ff75b2 */ /* 0x0008640008000100 */
[----:B----4-:R-:W-:Y:S01]  /*0c80*/  NOP ;  /* 0x0000000000007918 */ /* 0x010fe20000000000 */
.L_x_14:
[----:B--23--:R-:W2:Y:S01]  /*0c90*/  S2UR UR5, SR_CTAID.X ;  /* 0x00000000000579c3 */ /* 0x00cea20000002500 */
[----:B------:R-:W-:-:S05]  /*0ca0*/  CS2R.32 R167, SR_CgaSize ;  /* 0x0000000000a77805 */ /* 0x000fca0000008a00 */
[----:B------:R-:W-:-:S05]  /*0cb0*/  IMAD R167, R167, -0xa0, RZ ;  /* 0xffffff60a7a77824 */ /* 0x000fca00078e02ff */
[----:B------:R-:W-:-:S14]  /*0cc0*/  R2UR UR7, R167 ;  /* 0x00000000a70772ca */ /* 0x000fdc00000e0000 */
[----:B------:R-:W3:Y:S01]  /*0cd0*/  LDCU UR7, c[0x0][UR7+0x2b0] ;  /* 0x00005600070777ac */ /* 0x000ee20008000800 */
[----:B------:R-:W-:Y:S01]  /*0ce0*/  NOP ;  /* 0x0000000000007918 */ /* 0x000fe20000000000 */
[----:B------:R-:W-:-:S05]  /*0cf0*/  CS2R.32 R167, SR_CgaSize ;  /* 0x0000000000a77805 */ /* 0x000fca0000008a00 */
[----:B------:R-:W-:-:S05]  /*0d00*/  IMAD R167, R167, -0xa0, RZ ;  /* 0xffffff60a7a77824 */ /* 0x000fca00078e02ff */
[----:B------:R-:W-:-:S14]  /*0d10*/  R2UR UR6, R167 ;  /* 0x00000000a70672ca */ /* 0x000fdc00000e0000 */
[----:B------:R-:W4:Y:S01]  /*0d20*/  LDCU UR6, c[0x0][UR6+0x2b4] ;  /* 0x00005680060677ac */ /* 0x000f220008000800 */
[----:B------:R-:W1:Y:S08]  /*0d30*/  S2UR UR4, SR_CTAID.Y ;  /* 0x00000000000479c3 */ /* 0x000e700000002600 */
[----:B------:R-:W4:Y:S01]  /*0d40*/  LDC R9, c[0x0][0xb24] ;  /* 0x0002c900ff097b82 */ /* 0x000f220000000800 */
[----:B--2---:R-:W-:-:S02]  /*0d50*/  I2FP.F32.U32 R4, UR5 ;  /* 0x0000000500047c45 */ /* 0x004fc40008201000 */
[----:B------:R-:W-:-:S05]  /*0d60*/  CS2R.32 R5, SR_CgaSize ;  /* 0x0000000000057805 */ /* 0x000fca0000008a00 */
[----:B------:R-:W-:-:S06]  /*0d70*/  IMAD R5, R5, -0xa0, RZ ;  /* 0xffffff6005057824 */ /* 0x000fcc00078e02ff */
[----:B------:R-:W2:Y:S01]  /*0d80*/  LDC R5, c[0x0][R5+0x2a0] ;  /* 0x0000a80005057b82 */ /* 0x000ea20000000800 */
[----:B------:R-:W-:Y:S01]  /*0d90*/  MOV R167, UR5 ;  /* 0x0000000500a77c02 */ /* 0x000fe20008000f00 */
[----:B---3--:R-:W-:Y:S01]  /*0da0*/  FMUL R4, R4, UR7 ;  /* 0x0000000704047c20 */ /* 0x008fe20008400000 */
[----:B-1----:R-:W-:Y:S02]  /*0db0*/  I2FP.F32.U32 R2, UR4 ;  /* 0x0000000400027c45 */ /* 0x002fe40008201000 */
[----:B------:R-:W-:-:S05]  /*0dc0*/  CS2R.32 R3, SR_CgaSize ;  /* 0x0000000000037805 */ /* 0x000fca0000008a00 */
[----:B------:R-:W-:-:S06]  /*0dd0*/  IMAD R3, R3, -0xa0, RZ ;  /* 0xffffff6003037824 */ /* 0x000fcc00078e02ff */
[----:B------:R-:W1:Y:S01]  /*0de0*/  LDC R3, c[0x0][R3+0x2a4] ;  /* 0x0000a90003037b82 */ /* 0x000e620000000800 */
[----:B------:R-:W3:Y:S01]  /*0df0*/  F2I.U32.TRUNC.NTZ R166, R4 ;  /* 0x0000000400a67305 */ /* 0x000ee2000020f000 */
[----:B------:R-:W-:Y:S01]  /*0e00*/  MOV R165, UR4 ;  /* 0x0000000400a57c02 */ /* 0x000fe20008000f00 */
[----:B----4-:R-:W-:-:S05]  /*0e10*/  FMUL R2, R2, UR6 ;  /* 0x0000000602027c20 */ /* 0x010fca0008400000 */
[----:B------:R-:W-:Y:S01]  /*0e20*/  BAR.SYNC.DEFER_BLOCKING 0x0 ;  /* 0x0000000000007b1d */ /* 0x000fe20000010000 */
[----:B------:R-:W-:-:S05]  /*0e30*/  ISETP.GE.AND P0, PT, R9, 0x1, PT ;  /* 0x000000010900780c */ /* 0x000fca0003f06270 */
[----:B------:R-:W4:Y:S02]  /*0e40*/  F2I.U32.TRUNC.NTZ R164, R2 ;  /* 0x0000000200a47305 */ /* 0x000f24000020f000 */
[----:B------:R-:W1:Y:S01]  /*0e50*/  S2UR UR36, SR_CTAID.Z ;  /* 0x00000000002479c3 */ /* 0x000e620000002700 */
[----:B---3--:R-:W-:-:S05]  /*0e60*/  IADD3 R166, PT, PT, -R166, RZ, RZ ;  /* 0x000000ffa6a67210 */ /* 0x008fca0007ffe1ff */
[----:B--2---:R-:W-:Y:S01]  /*0e70*/  IMAD R166, R5, R166, UR5 ;  /* 0x0000000505a67e24 */ /* 0x004fe2000f8e02a6 */
[----:B----4-:R-:W-:-:S05]  /*0e80*/  IADD3 R164, PT, PT, -R164, RZ, RZ ;  /* 0x000000ffa4a47210 */ /* 0x010fca0007ffe1ff */
[----:B-1----:R-:W-:Y:S01]  /*0e90*/  IMAD R164, R3, R164, UR4 ;  /* 0x0000000403a47e24 */ /* 0x002fe2000f8e02a4 */
[----:B------:R-:W-:Y:S06]  /*0ea0*/  @!P0 BRA `(.L_x_15) ;  /* 0x0000000000b88947 */ /* 0x000fec0003800000 */
[----:B------:R-:W1:Y:S01]  /*0eb0*/  LDC.64 R4, c[0x0][0xb18] ;  /* 0x0002c600ff047b82 */ /* 0x000e620000000a00 */
[----:B------:R-:W-:-:S07]  /*0ec0*/  ISETP.NE.AND P0, PT, R9, 0x1, PT ;  /* 0x000000010900780c */ /* 0x000fce0003f05270 */
[----:B------:R-:W2:Y:S08]  /*0ed0*/  LDC R10, c[0x0][0xb0c] ;  /* 0x0002c300ff0a7b82 */ /* 0x000eb00000000800 */
[----:B------:R-:W3:Y:S08]  /*0ee0*/  LDC R11, c[0x0][0x370] ;  /* 0x0000dc00ff0b7b82 */ /* 0x000ef00000000800 */
[----:B------:R-:W4:Y:S01]  /*0ef0*/  LDC R12, c[0x0][0x374] ;  /* 0x0000dd00ff0c7b82 */ /* 0x000f220000000800 */
[----:B-1----:R-:W-:-:S07]  /*0f00*/  ISETP.NE.AND P1, PT, R4, 0x1, PT ;  /* 0x000000010400780c */ /* 0x002fce0003f25270 */
[----:B------:R-:W3:Y:S01]  /*0f10*/  LDC.64 R6, c[0x0][0xb10] ;  /* 0x0002c400ff067b82 */ /* 0x000ee20000000a00 */
[----:B--2---:R-:W-:-:S07]  /*0f20*/  ISETP.NE.AND P2, PT, R10, 0x1, PT ;  /* 0x000000010a00780c */ /* 0x004fce0003f45270 */
[----:B------:R-:W1:Y:S08]  /*0f30*/  LDC R8, c[0x0][0xb20] ;  /* 0x0002c800ff087b82 */ /* 0x000e700000000800 */
[----:B------:R-:W2:Y:S01]  /*0f40*/  LDC.64 R2, c[0x0][0xb28] ;  /* 0x0002ca00ff027b82 */ /* 0x000ea20000000a00 */
[----:B----4-:R-:W-:-:S04]  /*0f50*/  IMAD.HI.U32 R13, R12, R5, RZ ;  /* 0x000000050c0d7227 */ /* 0x010fc800078e00ff */
[----:B------:R-:W-:-:S04]  /*0f60*/  IMAD.HI.U32 R5, R165, R5, RZ ;  /* 0x00000005a5057227 */ /* 0x000fc800078e00ff */
[----:B---3--:R-:W-:-:S04]  /*0f70*/  IMAD.HI.U32 R14, R11, R6, RZ ;  /* 0x000000060b0e7227 */ /* 0x008fc800078e00ff */
[----:B------:R-:W-:Y:S01]  /*0f80*/  IMAD.HI.U32 R16, R167, R6, RZ ;  /* 0x00000006a7107227 */ /* 0x000fe200078e00ff */
[-C--:B------:R-:W-:Y:S02]  /*0f90*/  @P2 SHF.R.U32.HI R11, RZ, R7.reuse, R14 ;  /* 0x00000007ff0b2219 */ /* 0x080fe4000001160e */
[-C--:B-1----:R-:W-:Y:S02]  /*0fa0*/  @P1 SHF.R.U32.HI R12, RZ, R8.reuse, R13 ;  /* 0x00000008ff0c1219 */ /* 0x082fe4000001160d */
[----:B------:R-:W-:Y:S02]  /*0fb0*/  SHF.R.U32.HI R8, RZ, R8, R5 ;  /* 0x00000008ff087219 */ /* 0x000fe40000011605 */
[----:B------:R-:W-:Y:S02]  /*0fc0*/  SHF.R.U32.HI R16, RZ, R7, R16 ;  /* 0x00000007ff107219 */ /* 0x000fe40000011610 */
[----:B------:R-:W-:Y:S01]  /*0fd0*/  SEL R5, R165, R8, !P1 ;  /* 0x00000008a5057207 */ /* 0x000fe20004800000 */
[----:B--2---:R-:W-:Y:S01]  /*0fe0*/  IMAD.HI.U32 R14, R12, R2, RZ ;  /* 0x000000020c0e7227 */ /* 0x004fe200078e00ff */
[----:B------:R-:W-:-:S03]  /*0ff0*/  SEL R7, R167, R16, !P2 ;  /* 0x00000010a7077207 */ /* 0x000fc60005000000 */
[----:B------:R-:W-:Y:S01]  /*1000*/  IMAD.HI.U32 R6, R11, R2, RZ ;  /* 0x000000020b067227 */ /* 0x000fe200078e00ff */
[----:B------:R-:W-:-:S04]  /*1010*/  @P0 SHF.R.U32.HI R12, RZ, R3, R14 ;  /* 0x00000003ff0c0219 */ /* 0x000fc8000001160e */
[----:B------:R-:W-:Y:S01]  /*1020*/  @P0 SHF.R.U32.HI R11, RZ, R3, R6 ;  /* 0x00000003ff0b0219 */ /* 0x000fe20000011606 */
[----:B------:R-:W-:-:S04]  /*1030*/  IMAD R12, R12, R9, RZ ;  /* 0x000000090c0c7224 */ /* 0x000fc800078e02ff */
[----:B------:R-:W-:Y:S01]  /*1040*/  IMAD R6, R11, R9, RZ ;  /* 0x000000090b067224 */ /* 0x000fe200078e02ff */
[----:B------:R-:W-:-:S04]  /*1050*/  ISETP.GE.AND P1, PT, R5, R12, PT ;  /* 0x0000000c0500720c */ /* 0x000fc80003f26270 */
[----:B------:R-:W-:Y:S01]  /*1060*/  ISETP.GE.OR P1, PT, R7, R6, P1 ;  /* 0x000000060700720c */ /* 0x000fe20000f26670 */
[----:B------:R-:W-:-:S05]  /*1070*/  IMAD.HI.U32 R6, R5, R2, RZ ;  /* 0x0000000205067227 */ /* 0x000fca00078e00ff */
[----:B------:R-:W-:-:S04]  /*1080*/  SHF.R.U32.HI R6, RZ, R3, R6 ;  /* 0x00000003ff067219 */ /* 0x000fc80000011606 */
[----:B------:R-:W-:-:S03]  /*1090*/  SEL R6, R5, R6, !P0 ;  /* 0x0000000605067207 */ /* 0x000fc60004000000 */
[----:B------:R-:W-:Y:S01]  /*10a0*/  @!P1 IMAD.HI.U32 R8, R7, R2, RZ ;  /* 0x0000000207089227 */ /* 0x000fe200078e00ff */
[----:B------:R-:W-:-:S04]  /*10b0*/  IADD3 R2, PT, PT, -R6, RZ, RZ ;  /* 0x000000ff06027210 */ /* 0x000fc80007ffe1ff */
[----:B------:R-:W-:Y:S01]  /*10c0*/  @!P1 SHF.R.U32.HI R8, RZ, R3, R8 ;  /* 0x00000003ff089219 */ /* 0x000fe20000011608 */
[----:B------:R-:W-:-:S03]  /*10d0*/  IMAD R2, R9, R2, R5 ;  /* 0x0000000209027224 */ /* 0x000fc600078e0205 */
[----:B------:R-:W-:Y:S02]  /*10e0*/  @!P1 SEL R3, R7, R8, !P0 ;  /* 0x0000000807039207 */ /* 0x000fe40004000000 */
[----:B------:R-:W-:-:S03]  /*10f0*/  IADD3 R8, PT, PT, -R5, RZ, RZ ;  /* 0x000000ff05087210 */ /* 0x000fc60007ffe1ff */
[--C-:B------:R-:W-:Y:S02]  /*1100*/  @!P1 IMAD.IADD R6, R6, 0x1, -R3.reuse ;  /* 0x0000000106069824 */ /* 0x100fe400078e0a03 */
[----:B------:R-:W-:Y:S01]  /*1110*/  @!P1 IMAD R3, R2, R11, R3 ;  /* 0x0000000b02039224 */ /* 0x000fe200078e0203 */
[----:B------:R-:W-:Y:S01]  /*1120*/  IADD3 R2, PT, PT, -R7, RZ, RZ ;  /* 0x000000ff07027210 */ /* 0x000fe20007ffe1ff */
[----:B------:R-:W-:Y:S02]  /*1130*/  @!P1 IMAD R5, R6, R9, R7 ;  /* 0x0000000906059224 */ /* 0x000fe400078e0207 */
[----:B------:R-:W-:Y:S02]  /*1140*/  IMAD R8, R4, R8, R165 ;  /* 0x0000000804087224 */ /* 0x000fe400078e02a5 */
[----:B------:R-:W-:Y:S02]  /*1150*/  @!P1 IMAD.MOV.U32 R7, RZ, RZ, R3 ;  /* 0x000000ffff079224 */ /* 0x000fe400078e0003 */
[----:B------:R-:W-:-:S02]  /*1160*/  IMAD R2, R10, R2, R167 ;  /* 0x000000020a027224 */ /* 0x000fc400078e02a7 */
[----:B------:R-:W-:Y:S02]  /*1170*/  IMAD R165, R5, R4, R8 ;  /* 0x0000000405a57224 */ /* 0x000fe400078e0208 */
[----:B------:R-:W-:Y:S02]  /*1180*/  IMAD R167, R7, R10, R2 ;  /* 0x0000000a07a77224 */ /* 0x000fe400078e0202 */
.L_x_15:
[----:B------:R-:W1:Y:S01]  /*1190*/  LDCU UR4, c[0x0][0xb30] ;  /* 0x00016600ff0477ac */ /* 0x000e620008000800 */
[----:B------:R-:W2:Y:S08]  /*11a0*/  S2UR UR37, SR_CgaCtaId ;  /* 0x00000000002579c3 */ /* 0x000eb00000008800 */
[----:B------:R-:W3:Y:S01]  /*11b0*/  LDC R72, c[0x0][0xb24] ;  /* 0x0002c900ff487b82 */ /* 0x000ee20000000800 */
[----:B-1----:R-:W-:-:S09]  /*11c0*/  UISETP.NE.AND UP1, UPT, UR4, 0x1, UPT ;  /* 0x000000010400788c */ /* 0x002fd2000bf25270 */
[----:B--2---:R-:W-:Y:S05]  /*11d0*/  BRA.U UP1, `(.L_x_16) ;  /* 0x0000000101407547 */ /* 0x004fea000b800000 */
[----:B------:R-:W1:Y:S08]  /*11e0*/  LDC.64 R4, c[0x0][0xb10] ;  /* 0x0002c400ff047b82 */ /* 0x000e700000000a00 */
[----:B------:R-:W2:Y:S08]  /*11f0*/  LDC.64 R2, c[0x0][0xb18] ;  /* 0x0002c600ff027b82 */ /* 0x000eb00000000a00 */
[----:B------:R-:W4:Y:S08]  /*1200*/  LDC R6, c[0x0][0xb20] ;  /* 0x0002c800ff067b82 */ /* 0x000f300000000800 */
[----:B------:R-:W3:Y:S01]  /*1210*/  LDC R8, c[0x0][0xb0c] ;  /* 0x0002c300ff087b82 */ /* 0x000ee20000000800 */
[----:B-1----:R-:W-:-:S05]  /*1220*/  IMAD.HI.U32 R4, R167, R4, RZ ;  /* 0x00000004a7047227 */ /* 0x002fca00078e00ff */
[----:B------:R-:W-:Y:S01]  /*1230*/  SHF.R.U32.HI R4, RZ, R5, R4 ;  /* 0x00000005ff047219 */ /* 0x000fe20000011604 */
[----:B--2---:R-:W-:Y:S01]  /*1240*/  IMAD.HI.U32 R3, R165, R3, RZ ;  /* 0x00000003a5037227 */ /* 0x004fe200078e00ff */
[----:B------:R-:W-:-:S04]  /*1250*/  ISETP.NE.AND P0, PT, R2, 0x1, PT ;  /* 0x000000010200780c */ /* 0x000fc80003f05270 */
[----:B----4-:R-:W-:-:S04]  /*1260*/  SHF.R.U32.HI R6, RZ, R6, R3 ;  /* 0x00000006ff067219 */ /* 0x010fc80000011603 */
[----:B------:R-:W-:Y:S02]  /*1270*/  SEL R3, R165, R6, !P0 ;  /* 0x00000006a5037207 */ /* 0x000fe40004000000 */
[----:B---3--:R-:W-:-:S04]  /*1280*/  ISETP.NE.AND P1, PT, R8, 0x1, PT ;  /* 0x000000010800780c */ /* 0x008fc80003f25270 */
[----:B------:R-:W-:-:S05]  /*1290*/  SEL R4, R167, R4, !P1 ;  /* 0x00000004a7047207 */ /* 0x000fca0004800000 */
[----:B------:R-:W-:Y:S02]  /*12a0*/  IMAD.IADD R5, R3, 0x1, -R4 ;  /* 0x0000000103057824 */ /* 0x000fe400078e0a04 */
[----:B------:R-:W-:Y:S02]  /*12b0*/  IMAD.IADD R3, R4, 0x1, -R3 ;  /* 0x0000000104037824 */ /* 0x000fe400078e0a03 */
[----:B------:R-:W-:Y:S02]  /*12c0*/  IMAD R167, R5, R8, R167 ;  /* 0x0000000805a77224 */ /* 0x000fe400078e02a7 */
[----:B------:R-:W-:-:S07]  /*12d0*/  IMAD R165, R3, R2, R165 ;  /* 0x0000000203a57224 */ /* 0x000fce00078e02a5 */
.L_x_16:
[----:B------:R-:W-:Y:S01]  /*12e0*/  BAR.SYNC.DEFER_BLOCKING 0x0 ;  /* 0x0000000000007b1d */ /* 0x000fe20000010000 */
[----:B------:R-:W-:Y:S01]  /*12f0*/  UISETP.NE.AND UP1, UPT, UR8, 0x2, UPT ;  /* 0x000000020800788c */ /* 0x000fe2000bf25270 */
[----:B------:R-:W-:Y:S02]  /*1300*/  ISETP.NE.OR P5, PT, R0, 0x2, !P5 ;  /* 0x000000020000780c */ /* 0x000fe40006fa5670 */
[----:B------:R-:W-:-:S06]  /*1310*/  LOP3.LUT R2, R176, 0x1f, RZ, 0xc0, !PT ;  /* 0x0000001fb0027812 */ /* 0x000fcc00078ec0ff */
[----:B------:R-:W-:Y:S05]  /*1320*/  BRA.U UP1, `(.L_x_17) ;  /* 0x00000011013c7547 */ /* 0x000fea000b800000 */
[----:B------:R-:W1:Y:S01]  /*1330*/  LDCU UR13, c[0x0][0x38c] ;  /* 0x00007180ff0d77ac */ /* 0x000e620008000800 */
[----:B------:R-:W2:Y:S01]  /*1340*/  LDC R9, c[0x0][0x370] ;  /* 0x0000dc00ff097b82 */ /* 0x000ea20000000800 */
[----:B------:R-:W-:Y:S01]  /*1350*/  PLOP3.LUT P1, PT, PT, PT, UP2, 0x80, 0x8 ;  /* 0x000000000008781c */ /* 0x000fe20003f2f028 */
[----:B------:R-:W-:Y:S01]  /*1360*/  HFMA2 R12, -RZ, RZ, 0, 0 ;  /* 0x00000000ff0c7431 */ /* 0x000fe200000001ff */
[----:B------:R-:W-:Y:S01]  /*1370*/  ISETP.EQ.OR P4, PT, R2, RZ, P5 ;  /* 0x000000ff0200720c */ /* 0x000fe20002f82670 */
[----:B------:R-:W-:Y:S01]  /*1380*/  IMAD.MOV.U32 R15, RZ, RZ, 0x1 ;  /* 0x00000001ff0f7424 */ /* 0x000fe200078e00ff */
[----:B------:R-:W-:Y:S01]  /*1390*/  PLOP3.LUT P1, PT, P1, PT, PT, 0x8, 0x80 ;  /* 0x000000000080781c */ /* 0x000fe20000f2e170 */
[----:B------:R-:W-:Y:S01]  /*13a0*/  IMAD.MOV.U32 R14, RZ, RZ, RZ ;  /* 0x000000ffff0e7224 */ /* 0x000fe200078e00ff */
[----:B------:R-:W-:Y:S01]  /*13b0*/  MOV R8, 0x1 ;  /* 0x0000000100087802 */ /* 0x000fe20000000f00 */
[----:B------:R-:W4:Y:S01]  /*13c0*/  LDC R0, c[0x0][0x374] ;  /* 0x0000dd00ff007b82 */ /* 0x000f220000000800 */
[----:B------:R-:W-:Y:S01]  /*13d0*/  IMAD.MOV.U32 R10, RZ, RZ, RZ ;  /* 0x000000ffff0a7224 */ /* 0x000fe200078e00ff */
[----:B------:R-:W2:Y:S01]  /*13e0*/  LDCU.64 UR22, c[0x0][0x348] ;  /* 0x00006900ff1677ac */ /* 0x000ea20008000a00 */
[----:B------:R-:W-:Y:S01]  /*13f0*/  UMOV UR6, URZ ;  /* 0x000000ff00067c82 */ /* 0x000fe20008000000 */
[----:B-1----:R-:W-:-:S04]  /*1400*/  UIADD3 UR5, UPT, UPT, UR13, 0x3f, URZ ;  /* 0x0000003f0d057890 */ /* 0x002fc8000fffe0ff */
[----:B------:R-:W-:-:S04]  /*1410*/  USHF.R.S32.HI UR4, URZ, 0x1f, UR5 ;  /* 0x0000001fff047899 */ /* 0x000fc80008011405 */
[----:B------:R-:W-:-:S04]  /*1420*/  ULEA.HI UR4, UR4, UR5, URZ, 0x6 ;  /* 0x0000000504047291 */ /* 0x000fc8000f8f30ff */
[----:B------:R-:W-:Y:S02]  /*1430*/  USHF.R.S32.HI UR15, URZ, 0x6, UR4 ;  /* 0x00000006ff0f7899 */ /* 0x000fe40008011404 */
[----:B------:R-:W-:Y:S02]  /*1440*/  UIADD3 UR4, UPT, UPT, UR13, -0x1, URZ ;  /* 0xffffffff0d047890 */ /* 0x000fe4000fffe0ff */
[----:B------:R-:W-:Y:S02]  /*1450*/  UISETP.LT.U32.AND UP0, UPT, UR15, 0x3, UPT ;  /* 0x000000030f00788c */ /* 0x000fe4000bf01070 */
[----:B------:R-:W-:Y:S02]  /*1460*/  UISETP.GE.U32.AND UP1, UPT, UR4, -0x7f, UPT ;  /* 0xffffff810400788c */ /* 0x000fe4000bf26070 */
[----:B------:R-:W-:Y:S02]  /*1470*/  USEL UR14, UR15, 0x3, UP0 ;  /* 0x000000030f0e7887 */ /* 0x000fe40008000000 */
[----:B------:R-:W-:-:S02]  /*1480*/  UIADD3 UR13, UPT, UPT, UR13, 0x7e, URZ ;  /* 0x0000007e0d0d7890 */ /* 0x000fc4000fffe0ff */
[----:B------:R-:W-:Y:S02]  /*1490*/  UIADD3 UR5, UPT, UPT, UR14, -0x1, URZ ;  /* 0xffffffff0e057890 */ /* 0x000fe4000fffe0ff */
[----:B------:R-:W-:-:S03]  /*14a0*/  UIADD3 UR7, UPT, UPT, UR15, -UR14, URZ ;  /* 0x8000000e0f077290 */ /* 0x000fc6000fffe0ff */
[----:B------:R-:W-:-:S04]  /*14b0*/  @UP1 UIADD3 UR5, UPT, UPT, UR14, URZ, URZ ;  /* 0x000000ff0e051290 */ /* 0x000fc8000fffe0ff */
[----:B--2---:R-:W-:-:S12]  /*14c0*/  UIADD3 UR5, UPT, UPT, UR5, 0x1, URZ ;  /* 0x0000000105057890 */ /* 0x004fd8000fffe0ff */
.L_x_35:
[----:B------:R-:W-:Y:S01]  /*14d0*/  UISETP.NE.AND UP0, UPT, UR37, URZ, UPT ;  /* 0x000000ff2500728c */ /* 0x000fe2000bf05270 */
[----:B------:R-:W1:Y:S08]  /*14e0*/  S2UR UR37, SR_CgaCtaId ;  /* 0x00000000002579c3 */ /* 0x000e700000008800 */
[----:B------:R-:W-:Y:S05]  /*14f0*/  BRA.U UP0, `(.L_x_18) ;  /* 0x0000000100347547 */ /* 0x000fea000b800000 */
[----:B------:R-:W2:Y:S01]  /*1500*/  S2R R2, SR_CgaCtaId ;  /* 0x0000000000027919 */ /* 0x000ea20000008800 */
[----:B------:R-:W-:-:S04]  /*1510*/  MOV R3, 0x400 ;  /* 0x0000040000037802 */ /* 0x000fc80000000f00 */
[----:B--2---:R-:W-:Y:S02]  /*1520*/  LEA R3, R2, R3, 0x18 ;  /* 0x0000000302037211 */ /* 0x004fe400078ec0ff */
[----:B------:R-:W-:-:S03]  /*1530*/  SHF.L.U32 R2, R8, 0x1f, RZ ;  /* 0x0000001f08027819 */ /* 0x000fc600000006ff */
[----:B------:R-:W-:-:S04]  /*1540*/  IMAD R3, R10, 0x8, R3 ;  /* 0x000000080a037824 */ /* 0x000fc800078e0203 */
[----:B------:R-:W2:Y:S02]  /*1550*/  SYNCS.PHASECHK.TRANS64.TRYWAIT P0, [R3+URZ+0xc0], R2 ;  /* 0x0000c002030075a7 */ /* 0x000ea400080011ff */
[----:B--2---:R-:W-:Y:S05]  /*1560*/  @!P0 BRA `(.L_x_19) ;  /* 0x0000005000e08947 */ /* 0x004fea0003800000 */
.L_x_94:
[----:B------:R-:W-:Y:S01]  /*1570*/  VIADD R10, R10, 0x1 ;  /* 0x000000010a0a7836 */ /* 0x000fe20000000000 */
[----:B------:R2:W-:Y:S04]  /*1580*/  SYNCS.ARRIVE.TRANS64.A1T0 RZ, [R3+URZ+0xb0], RZ ;  /* 0x0000b0ff03ff79a7 */ /* 0x0005e800081000ff */
[----:B------:R-:W-:-:S04]  /*1590*/  ISETP.NE.AND P0, PT, R10, 0x2, PT ;  /* 0x000000020a00780c */ /* 0x000fc80003f05270 */
[----:B------:R-:W-:Y:S02]  /*15a0*/  SEL R10, R10, RZ, P0 ;  /* 0x000000ff0a0a7207 */ /* 0x000fe40000000000 */
[----:B--2---:R-:W-:-:S04]  /*15b0*/  SEL R3, RZ, 0x1, P0 ;  /* 0x00000001ff037807 */ /* 0x004fc80000000000 */
[----:B------:R-:W-:-:S07]  /*15c0*/  LOP3.LUT R8, R8, R3, RZ, 0x3c, !PT ;  /* 0x0000000308087212 */ /* 0x000fce00078e3cff */
.L_x_18:
[----:B------:R-:W-:Y:S01]  /*15d0*/  UMOV UR4, 0x400 ;  /* 0x0000040000047882 */ /* 0x000fe20000000000 */
[----:B------:R-:W-:Y:S01]  /*15e0*/  SHF.L.U32 R2, R15, 0x1f, RZ ;  /* 0x0000001f0f027819 */ /* 0x000fe200000006ff */
[----:B-1----:R-:W-:Y:S01]  /*15f0*/  ULEA UR4, UR37, UR4, 0x18 ;  /* 0x0000000425047291 */ /* 0x002fe2000f8ec0ff */
[----:B------:R-:W-:Y:S01]  /*1600*/  R2UR UR35, R167 ;  /* 0x00000000a72372ca */ /* 0x000fe200000e0000 */
[----:B------:R-:W-:Y:S01]  /*1610*/  UISETP.GE.U32.AND UP0, UPT, UR13, 0x7f, UPT ;  /* 0x0000007f0d00788c */ /* 0x000fe2000bf06070 */
[----:B------:R-:W-:Y:S01]  /*1620*/  R2UR UR11, R165 ;  /* 0x00000000a50b72ca */ /* 0x000fe200000e0000 */
[----:B------:R-:W-:Y:S01]  /*1630*/  ULEA UR8, UR6, UR4, 0x3 ;  /* 0x0000000406087291 */ /* 0x000fe2000f8e18ff */
[----:B------:R-:W-:-:S08]  /*1640*/  UMOV UR24, URZ ;  /* 0x000000ff00187c82 */ /* 0x000fd00008000000 */
[----:B------:R1:W2:Y:S01]  /*1650*/  SYNCS.PHASECHK.TRANS64.TRYWAIT P0, [UR8+0x18], R2 ;  /* 0x00001802ff0075a7 */ /* 0x0002a20008001108 */
[----:B------:R-:W-:Y:S02]  /*1660*/  USHF.L.U32 UR35, UR35, 0x7, URZ ;  /* 0x0000000723237899 */ /* 0x000fe400080006ff */
[----:B------:R-:W-:Y:S01]  /*1670*/  USHF.L.U32 UR11, UR11, 0x6, URZ ;  /* 0x000000060b0b7899 */ /* 0x000fe200080006ff */
[----:B------:R-:W-:Y:S11]  /*1680*/  BRA.U !UP0, `(.L_x_20) ;  /* 0x0000000108a87547 */ /* 0x000ff6000b800000 */
[----:B------:R-:W-:Y:S01]  /*1690*/  UMOV UR16, URZ ;  /* 0x000000ff00107c82 */ /* 0x000fe20008000000 */
[----:B------:R-:W-:-:S05]  /*16a0*/  UMOV UR17, UR6 ;  /* 0x0000000600117c82 */ /* 0x000fca0008000000 */
.L_x_25:
[----:B-1----:R-:W-:Y:S01]  /*16b0*/  ULEA UR33, UR17, UR4, 0x3 ;  /* 0x0000000411217291 */ /* 0x002fe2000f8e18ff */
[----:B--2---:R-:W-:Y:S01]  /*16c0*/  @!P5 MOV R3, 0x3000 ;  /* 0x000030000003d802 */ /* 0x004fe20000000f00 */
[----:B--2---:R-:W-:Y:S10]  /*16d0*/  @P0 BRA `(.L_x_21) ;  /* 0x00000000000c0947 */ /* 0x004ff40003800000 */
[----:B------:R-:W-:-:S04]  /*16e0*/  SHF.L.U32 R5, R15, 0x1f, RZ ;  /* 0x0000001f0f057819 */ /* 0x000fc800000006ff */
[----:B------:R-:W2:Y:S02]  /*16f0*/  SYNCS.PHASECHK.TRANS64.TRYWAIT P0, [UR33+0x18], R5 ;  /* 0x00001805ff0075a7 */ /* 0x000ea40008001121 */
[----:B--2---:R-:W-:Y:S05]  /*1700*/  @!P0 BRA `(.L_x_22) ;  /* 0x00000050008c8947 */ /* 0x004fea0003800000 */
.L_x_21:
[----:B------:R2:W-:Y:S01]  /*1710*/  @!P5 SYNCS.ARRIVE.TRANS64 RZ, [UR33], R3 ;  /* 0x00000003ffffd9a7 */ /* 0x0005e20008000021 */
[----:B------:R-:W-:Y:S04]  /*1720*/  BSSY.RECONVERGENT B0, `(.L_x_23) ;  /* 0x0000003000007945 */ /* 0x000fe80003800200 */
[----:B------:R-:W-:Y:S05]  /*1730*/  @P4 BRA `(.L_x_24) ;  /* 0x0000000000044947 */ /* 0x000fea0003800000 */
[----:B------:R-:W-:Y:S05]  /*1740*/  BPT.TRAP 0x1 ;  /* 0x000000040000795c */ /* 0x000fea0000300000 */
.L_x_24:
[----:B------:R-:W-:Y:S05]  /*1750*/  BSYNC.RECONVERGENT B0 ;  /* 0x0000000000007941 */ /* 0x000fea0003800200 */
.L_x_23:
[----:B------:R-:W-:Y:S02]  /*1760*/  UIADD3 UR6, UPT, UPT, UR17, 0x1, URZ ;  /* 0x0000000111067890 */ /* 0x000fe4000fffe0ff */
[----:B------:R-:W-:Y:S02]  /*1770*/  ULEA UR32, UR17, UR4, 0xd ;  /* 0x0000000411207291 */ /* 0x000fe4000f8e68ff */
[----:B------:R-:W-:Y:S02]  /*1780*/  UISETP.NE.AND UP0, UPT, UR6, 0x3, UPT ;  /* 0x000000030600788c */ /* 0x000fe4000bf05270 */
[----:B------:R-:W-:Y:S02]  /*1790*/  UIADD3 UR26, UP1, UPT, UR22, 0x80, URZ ;  /* 0x00000080161a7890 */ /* 0x000fe4000ff3e0ff */
[----:B------:R-:W-:Y:S02]  /*17a0*/  USEL UR9, URZ, 0x1, UP0 ;  /* 0x00000001ff097887 */ /* 0x000fe40008000000 */
[----:B------:R-:W-:-:S02]  /*17b0*/  USEL UR6, UR6, URZ, UP0 ;  /* 0x000000ff06067287 */ /* 0x000fc40008000000 */
[----:B------:R-:W-:Y:S02]  /*17c0*/  UIADD3 UR20, UP0, UPT, UR22, 0x180, URZ ;  /* 0x0000018016147890 */ /* 0x000fe4000ff1e0ff */
[----:B------:R-:W-:Y:S01]  /*17d0*/  ULEA UR8, UR6, UR4, 0x3 ;  /* 0x0000000406087291 */ /* 0x000fe2000f8e18ff */
[----:B------:R-:W-:Y:S01]  /*17e0*/  LOP3.LUT R15, R15, UR9, RZ, 0x3c, !PT ;  /* 0x000000090f0f7c12 */ /* 0x000fe2000f8e3cff */
[----:B------:R-:W-:Y:S02]  /*17f0*/  USHF.L.U32 UR34, UR16, 0x6, URZ ;  /* 0x0000000610227899 */ /* 0x000fe400080006ff */
[----:B------:R-:W-:Y:S01]  /*1800*/  UIADD3.X UR27, UPT, UPT, URZ, UR23, URZ, UP1, !UPT ;  /* 0x00000017ff1b7290 */ /* 0x000fe20008ffe4ff */
[----:B-1----:R-:W-:Y:S01]  /*1810*/  SHF.L.U32 R2, R15, 0x1f, RZ ;  /* 0x0000001f0f027819 */ /* 0x002fe200000006ff */
[----:B------:R-:W-:Y:S02]  /*1820*/  UIADD3 UR32, UPT, UPT, UR32, 0x4400, URZ ;  /* 0x0000440020207890 */ /* 0x000fe4000fffe0ff */
[----:B------:R-:W-:Y:S01]  /*1830*/  UIADD3.X UR21, UPT, UPT, URZ, UR23, URZ, UP0, !UPT ;  /* 0x00000017ff157290 */ /* 0x000fe200087fe4ff */
[----:B------:R1:W1:Y:S01]  /*1840*/  SYNCS.PHASECHK.TRANS64.TRYWAIT P0, [UR8+0x18], R2 ;  /* 0x00001802ff0075a7 */ /* 0x0002620008001108 */
[----:B------:R-:W-:Y:S01]  /*1850*/  ULEA UR8, UR17, UR4, 0xc ;  /* 0x0000000411087291 */ /* 0x000fe2000f8e60ff */
[----:B------:R-:W-:Y:S01]  /*1860*/  UMOV UR18, 0x0 ;  /* 0x0000000000127882 */ /* 0x000fe20000000000 */
[----:B------:R-:W-:-:S02]  /*1870*/  UMOV UR19, 0x10000000 ;  /* 0x1000000000137882 */ /* 0x000fc40000000000 */
[----:B------:R-:W-:Y:S01]  /*1880*/  UIADD3 UR8, UPT, UPT, UR8, 0xa400, URZ ;  /* 0x0000a40008087890 */ /* 0x000fe2000fffe0ff */
[----:B------:R1:W-:Y:S01]  /*1890*/  UTMALDG.3D [UR32], [UR26], desc[UR18] ;  /* 0x000012201a0075b4 */ /* 0x0003e20008011000 */
[----:B------:R-:W-:Y:S01]  /*18a0*/  UMOV UR12, UR36 ;  /* 0x00000024000c7c82 */ /* 0x000fe20008000000 */
[----:B------:R-:W-:Y:S01]  /*18b0*/  UMOV UR9, UR33 ;  /* 0x0000002100097c82 */ /* 0x000fe20008000000 */
[----:B------:R-:W-:Y:S01]  /*18c0*/  UMOV UR10, UR34 ;  /* 0x00000022000a7c82 */ /* 0x000fe20008000000 */
[----:B------:R-:W-:Y:S01]  /*18d0*/  UIADD3 UR16, UPT, UPT, UR16, 0x1, URZ ;  /* 0x0000000110107890 */ /* 0x000fe2000fffe0ff */
[----:B------:R-:W-:Y:S01]  /*18e0*/  UMOV UR24, UR5 ;  /* 0x0000000500187c82 */ /* 0x000fe20008000000 */
[----:B------:R-:W-:Y:S02]  /*18f0*/  UMOV UR17, UR6 ;  /* 0x0000000600117c82 */ /* 0x000fe40008000000 */
[----:B------:R1:W-:Y:S01]  /*1900*/  UTMALDG.3D [UR8], [UR20], desc[UR18] ;  /* 0x00001208140075b4 */ /* 0x0003e20008011000 */
[----:B------:R-:W-:-:S09]  /*1910*/  UISETP.NE.AND UP0, UPT, UR16, UR5, UPT ;  /* 0x000000051000728c */ /* 0x000fd2000bf05270 */
[----:B------:R-:W-:Y:S05]  /*1920*/  BRA.U UP0, `(.L_x_25) ;  /* 0xfffffffd00607547 */ /* 0x000fea000b83ffff */
.L_x_20:
[----:B-1----:R-:W-:Y:S01]  /*1930*/  ULEA UR8, UR6, UR4, 0x3 ;  /* 0x0000000406087291 */ /* 0x002fe2000f8e18ff */
[----:B------:R-:W-:Y:S01]  /*1940*/  SHF.L.U32 R2, R15, 0x1f, RZ ;  /* 0x0000001f0f027819 */ /* 0x000fe200000006ff */
[----:B------:R-:W-:Y:S01]  /*1950*/  @!P1 SYNCS.ARRIVE.TRANS64.A1T0 RZ, [UR4+0x48], RZ ;  /* 0x000048ffffff99a7 */ /* 0x000fe20008100004 */
[----:B------:R-:W-:-:S06]  /*1960*/  UISETP.GT.AND UP0, UPT, UR15, UR14, UPT ;  /* 0x0000000e0f00728c */ /* 0x000fcc000bf04270 */
[----:B--2---:R1:W2:Y:S03]  /*1970*/  SYNCS.PHASECHK.TRANS64.TRYWAIT P0, [UR8+0x18], R2 ;  /* 0x00001802ff0075a7 */ /* 0x0042a60008001108 */
[----:B------:R-:W-:Y:S05]  /*1980*/  BRA.U !UP0, `(.L_x_26) ;  /* 0x0000000108ac7547 */ /* 0x000fea000b800000 */
[----:B------:R-:W-:Y:S01]  /*1990*/  UIADD3 UR21, UPT, UPT, UR7, UR24, URZ ;  /* 0x0000001807157290 */ /* 0x000fe2000fffe0ff */
[----:B------:R-:W-:-:S11]  /*19a0*/  UMOV UR25, UR6 ;  /* 0x0000000600197c82 */ /* 0x000fd60008000000 */
.L_x_31:
[----:B-1----:R-:W-:Y:S01]  /*19b0*/  ULEA UR17, UR25, UR4, 0x3 ;  /* 0x0000000419117291 */ /* 0x002fe2000f8e18ff */
[----:B--2---:R-:W-:Y:S01]  /*19c0*/  @!P5 MOV R3, 0x3000 ;  /* 0x000030000003d802 */ /* 0x004fe20000000f00 */
[----:B--2---:R-:W-:Y:S10]  /*19d0*/  @P0 BRA `(.L_x_27) ;  /* 0x00000000000c0947 */ /* 0x004ff40003800000 */
[----:B------:R-:W-:-:S04]  /*19e0*/  SHF.L.U32 R5, R15, 0x1f, RZ ;  /* 0x0000001f0f057819 */ /* 0x000fc800000006ff */
[----:B------:R-:W2:Y:S02]  /*19f0*/  SYNCS.PHASECHK.TRANS64.TRYWAIT P0, [UR17+0x18], R5 ;  /* 0x00001805ff0075a7 */ /* 0x000ea40008001111 */
[----:B--2---:R-:W-:Y:S05]  /*1a00*/  @!P0 BRA `(.L_x_28) ;  /* 0x0000004c00e48947 */ /* 0x004fea0003800000 */
.L_x_27:
[----:B------:R2:W-:Y:S01]  /*1a10*/  @!P5 SYNCS.ARRIVE.TRANS64 RZ, [UR17], R3 ;  /* 0x00000003ffffd9a7 */ /* 0x0005e20008000011 */
[----:B------:R-:W-:Y:S04]  /*1a20*/  BSSY.RECONVERGENT B0, `(.L_x_29) ;  /* 0x0000003000007945 */ /* 0x000fe80003800200 */
[----:B------:R-:W-:Y:S05]  /*1a30*/  @P4 BRA `(.L_x_30) ;  /* 0x0000000000044947 */ /* 0x000fea0003800000 */
[----:B------:R-:W-:Y:S05]  /*1a40*/  BPT.TRAP 0x1 ;  /* 0x000000040000795c */ /* 0x000fea0000300000 */
.L_x_30:
[----:B------:R-:W-:Y:S05]  /*1a50*/  BSYNC.RECONVERGENT B0 ;  /* 0x0000000000007941 */ /* 0x000fea0003800200 */
.L_x_29:
        /* <DEDUP_REMOVED lines=10> */
[----:B------:R-:W-:Y:S01]  /*1b00*/  UIADD3 UR16, UPT, UPT, UR16, 0x4400, URZ ;  /* 0x0000440010107890 */ /* 0x000fe2000fffe0ff */
[----:B-1----:R-:W-:Y:S01]  /*1b10*/  SHF.L.U32 R2, R15, 0x1f, RZ ;  /* 0x0000001f0f027819 */ /* 0x002fe200000006ff */
[----:B------:R-:W-:Y:S02]  /*1b20*/  UIADD3.X UR31, UPT, UPT, URZ, UR23, URZ, UP1, !UPT ;  /* 0x00000017ff1f7290 */ /* 0x000fe40008ffe4ff */
[----:B------:R-:W-:Y:S01]  /*1b30*/  UIADD3.X UR29, UPT, UPT, URZ, UR23, URZ, UP0, !UPT ;  /* 0x00000017ff1d7290 */ /* 0x000fe200087fe4ff */
[----:B------:R1:W1:Y:S01]  /*1b40*/  SYNCS.PHASECHK.TRANS64.TRYWAIT P0, [UR8+0x18], R2 ;  /* 0x00001802ff0075a7 */ /* 0x0002620008001108 */
[----:B------:R-:W-:Y:S01]  /*1b50*/  ULEA UR8, UR25, UR4, 0xc ;  /* 0x0000000419087291 */ /* 0x000fe2000f8e60ff */
[----:B------:R-:W-:Y:S01]  /*1b60*/  UMOV UR26, 0x0 ;  /* 0x00000000001a7882 */ /* 0x000fe20000000000 */
[----:B------:R-:W-:-:S02]  /*1b70*/  UMOV UR27, 0x10000000 ;  /* 0x10000000001b7882 */ /* 0x000fc40000000000 */
[----:B------:R-:W-:Y:S01]  /*1b80*/  UIADD3 UR8, UPT, UPT, UR8, 0xa400, URZ ;  /* 0x0000a40008087890 */ /* 0x000fe2000fffe0ff */
[----:B------:R-:W-:Y:S01]  /*1b90*/  UMOV UR19, UR35 ;  /* 0x0000002300137c82 */ /* 0x000fe20008000000 */
[----:B------:R-:W-:Y:S01]  /*1ba0*/  UMOV UR20, UR36 ;  /* 0x0000002400147c82 */ /* 0x000fe20008000000 */
[----:B------:R-:W-:Y:S01]  /*1bb0*/  UMOV UR12, UR36 ;  /* 0x00000024000c7c82 */ /* 0x000fe20008000000 */
[----:B------:R-:W-:Y:S01]  /*1bc0*/  UMOV UR9, UR17 ;  /* 0x0000001100097c82 */ /* 0x000fe20008000000 */
[----:B------:R-:W-:Y:S01]  /*1bd0*/  UMOV UR10, UR18 ;  /* 0x00000012000a7c82 */ /* 0x000fe20008000000 */
[----:B------:R1:W-:Y:S01]  /*1be0*/  UTMALDG.3D [UR16], [UR30], desc[UR26] ;  /* 0x00001a101e0075b4 */ /* 0x0003e20008011000 */
[----:B------:R-:W-:Y:S01]  /*1bf0*/  UIADD3 UR24, UPT, UPT, UR24, 0x1, URZ ;  /* 0x0000000118187890 */ /* 0x000fe2000fffe0ff */
[----:B------:R-:W-:-:S03]  /*1c00*/  UMOV UR25, UR6 ;  /* 0x0000000600197c82 */ /* 0x000fc60008000000 */
[----:B------:R-:W-:Y:S01]  /*1c10*/  UISETP.NE.AND UP0, UPT, UR24, UR21, UPT ;  /* 0x000000151800728c */ /* 0x000fe2000bf05270 */
[----:B------:R1:W-:Y:S08]  /*1c20*/  UTMALDG.3D [UR8], [UR28], desc[UR26] ;  /* 0x00001a081c0075b4 */ /* 0x0003f00008011000 */
[----:B------:R-:W-:Y:S05]  /*1c30*/  BRA.U UP0, `(.L_x_31) ;  /* 0xfffffffd005c7547 */ /* 0x000fea000b83ffff */
.L_x_26:
[----:B-1----:R-:W-:Y:S01]  /*1c40*/  LEA R2, R14, UR4, 0x3 ;  /* 0x000000040e027c11 */ /* 0x002fe2000f8e18ff */
[----:B------:R-:W-:Y:S01]  /*1c50*/  NOP ;  /* 0x0000000000007918 */ /* 0x000fe20000000000 */
[----:B--2---:R-:W-:Y:S02]  /*1c60*/  SHF.L.U32 R3, R12, 0x1f, RZ ;  /* 0x0000001f0c037819 */ /* 0x004fe400000006ff */
[----:B------:R-:W-:Y:S02]  /*1c70*/  LEA R4, R14, UR4, 0x4 ;  /* 0x000000040e047c11 */ /* 0x000fe4000f8e20ff */
[----:B------:R-:W1:Y:S02]  /*1c80*/  SYNCS.PHASECHK.TRANS64.TRYWAIT P0, [R2+URZ+0x50], R3 ;  /* 0x00005003020075a7 */ /* 0x000e6400080011ff */
[----:B-1----:R-:W-:Y:S05]  /*1c90*/  @!P0 BRA `(.L_x_32) ;  /* 0x0000004c00588947 */ /* 0x002fea0003800000 */
.L_x_97:
[----:B------:R-:W2:Y:S01]  /*1ca0*/  LDS.128 R4, [R4+0xe0] ;  /* 0x0000e00004047984 */ /* 0x000ea20000000c00 */
[----:B---3--:R-:W-:Y:S01]  /*1cb0*/  ISETP.GE.AND P0, PT, R72, 0x1, PT ;  /* 0x000000014800780c */ /* 0x008fe20003f06270 */
[----:B-1----:R-:W-:Y:S01]  /*1cc0*/  VIADD R2, R2, 0x60 ;  /* 0x0000006002027836 */ /* 0x002fe20000000000 */
[----:B------:R-:W-:Y:S01]  /*1cd0*/  @!PT LDS RZ, [RZ] ;  /* 0x00000000fffff984 */ /* 0x000fe20000000800 */
[----:B------:R-:W-:Y:S01]  /*1ce0*/  @!PT LDS RZ, [RZ] ;  /* 0x00000000fffff984 */ /* 0x000fe20000000800 */
[----:B------:R-:W-:Y:S01]  /*1cf0*/  @!PT LDS RZ, [RZ] ;  /* 0x00000000fffff984 */ /* 0x000fe20000000800 */
[----:B------:R-:W-:Y:S01]  /*1d00*/  @!PT LDS RZ, [RZ] ;  /* 0x00000000fffff984 */ /* 0x000fe20000000800 */
[----:B------:R1:W-:Y:S06]  /*1d10*/  MEMBAR.ALL.CTA ;  /* 0x0000000000007992 */ /* 0x0003ec0000008000 */
[----:B-1----:R-:W1:Y:S01]  /*1d20*/  FENCE.VIEW.ASYNC.S ;  /* 0x00000000000073c6 */ /* 0x002e620000000000 */
[----:B------:R-:W-:-:S04]  /*1d30*/  PRMT R2, RZ, 0x654, R2 ;  /* 0x00000654ff027816 */ /* 0x000fc80000000002 */
[----:B-1----:R1:W-:Y:S01]  /*1d40*/  SYNCS.ARRIVE.TRANS64.RED.A1T0 RZ, [R2+URZ], RZ ;  /* 0x000000ff02ff79a7 */ /* 0x0023e200081004ff */
[----:B--2---:R-:W-:-:S13]  /*1d50*/  LOP3.LUT P2, RZ, R6, 0x1, RZ, 0xc0, !PT ;  /* 0x0000000106ff7812 */ /* 0x004fda000784c0ff */
[----:B------:R-:W-:Y:S01]  /*1d60*/  @P2 SHF.R.U32.HI R3, RZ, 0x10, R5 ;  /* 0x00000010ff032819 */ /* 0x000fe20000011605 */
[----:B------:R-:W-:Y:S01]  /*1d70*/  VOTEU.ANY UP0, P2 ;  /* 0x0000000000ff7886 */ /* 0x000fe20001000100 */
[----:B------:R-:W-:Y:S02]  /*1d80*/  @P2 MOV R13, R4 ;  /* 0x00000004000d2202 */ /* 0x000fe40000000f00 */
[----:B------:R-:W-:Y:S02]  /*1d90*/  @P2 R2UR.BROADCAST UR8, R3 ;  /* 0x00000000030822ca */ /* 0x000fe400008e0000 */
[----:B------:R-:W-:-:S11]  /*1da0*/  @P2 LOP3.LUT R11, R5, 0xffff, RZ, 0xc0, !PT ;  /* 0x0000ffff050b2812 */ /* 0x000fd600078ec0ff */
[----:B------:R-:W-:Y:S01]  /*1db0*/  @UP0 UMOV UR36, UR8 ;  /* 0x0000000800240c82 */ /* 0x000fe20008000000 */
[----:B-1----:R-:W-:Y:S05]  /*1dc0*/  @!P0 BRA `(.L_x_33) ;  /* 0x0000000000b88947 */ /* 0x002fea0003800000 */
[----:B------:R-:W4:Y:S01]  /*1dd0*/  LDC.64 R4, c[0x0][0xb18] ;  /* 0x0002c600ff047b82 */ /* 0x000f220000000a00 */
[----:B------:R-:W-:-:S07]  /*1de0*/  ISETP.NE.AND P3, PT, R72, 0x1, PT ;  /* 0x000000014800780c */ /* 0x000fce0003f65270 */
[----:B------:R-:W1:Y:S08]  /*1df0*/  LDC.64 R6, c[0x0][0xb10] ;  /* 0x0002c400ff067b82 */ /* 0x000e700000000a00 */
[----:B------:R-:W2:Y:S08]  /*1e00*/  LDC R16, c[0x0][0xb20] ;  /* 0x0002c800ff107b82 */ /* 0x000eb00000000800 */
[----:B------:R-:W3:Y:S01]  /*1e10*/  LDC R18, c[0x0][0xb0c] ;  /* 0x0002c300ff127b82 */ /* 0x000ee20000000800 */
[----:B----4-:R-:W-:Y:S01]  /*1e20*/  IMAD.HI.U32 R17, R0, R5, RZ ;  /* 0x0000000500117227 */ /* 0x010fe200078e00ff */
[----:B------:R-:W-:-:S03]  /*1e30*/  ISETP.NE.AND P0, PT, R4, 0x1, PT ;  /* 0x000000010400780c */ /* 0x000fc60003f05270 */
[----:B------:R-:W-:-:S03]  /*1e40*/  IMAD.HI.U32 R5, R11, R5, RZ ;  /* 0x000000050b057227 */ /* 0x000fc600078e00ff */
[----:B------:R-:W4:Y:S01]  /*1e50*/  LDC.64 R2, c[0x0][0xb28] ;  /* 0x0002ca00ff027b82 */ /* 0x000f220000000a00 */
[----:B-1----:R-:W-:-:S04]  /*1e60*/  IMAD.HI.U32 R20, R9, R6, RZ ;  /* 0x0000000609147227 */ /* 0x002fc800078e00ff */
[----:B------:R-:W-:Y:S01]  /*1e70*/  IMAD.HI.U32 R22, R13, R6, RZ ;  /* 0x000000060d167227 */ /* 0x000fe200078e00ff */
[----:B------:R-:W-:Y:S02]  /*1e80*/  SHF.R.U32.HI R20, RZ, R7, R20 ;  /* 0x00000007ff147219 */ /* 0x000fe40000011614 */
[-C--:B--2---:R-:W-:Y:S02]  /*1e90*/  SHF.R.U32.HI R17, RZ, R16.reuse, R17 ;  /* 0x00000010ff117219 */ /* 0x084fe40000011611 */
[----:B------:R-:W-:Y:S02]  /*1ea0*/  SHF.R.U32.HI R16, RZ, R16, R5 ;  /* 0x00000010ff107219 */ /* 0x000fe40000011605 */
[----:B------:R-:W-:Y:S02]  /*1eb0*/  SEL R17, R0, R17, !P0 ;  /* 0x0000001100117207 */ /* 0x000fe40004000000 */
[----:B------:R-:W-:Y:S02]  /*1ec0*/  SHF.R.U32.HI R22, RZ, R7, R22 ;  /* 0x00000007ff167219 */ /* 0x000fe40000011616 */
[----:B---3--:R-:W-:-:S02]  /*1ed0*/  ISETP.NE.AND P1, PT, R18, 0x1, PT ;  /* 0x000000011200780c */ /* 0x008fc40003f25270 */
[----:B------:R-:W-:Y:S02]  /*1ee0*/  SEL R5, R11, R16, !P0 ;  /* 0x000000100b057207 */ /* 0x000fe40004000000 */
[----:B------:R-:W-:Y:S02]  /*1ef0*/  SEL R19, R9, R20, !P1 ;  /* 0x0000001409137207 */ /* 0x000fe40004800000 */
[----:B------:R-:W-:Y:S01]  /*1f00*/  SEL R7, R13, R22, !P1 ;  /* 0x000000160d077207 */ /* 0x000fe20004800000 */
[----:B----4-:R-:W-:-:S04]  /*1f10*/  IMAD.HI.U32 R20, R17, R2, RZ ;  /* 0x0000000211147227 */ /* 0x010fc800078e00ff */
        /* <DEDUP_REMOVED lines=10> */
[----:B------:R-:W-:-:S04]  /*1fc0*/  @!P0 IMAD.HI.U32 R16, R7, R2, RZ ;  /* 0x0000000207108227 */ /* 0x000fc800078e00ff */
[----:B------:R-:W-:Y:S01]  /*1fd0*/  IMAD.MOV R2, RZ, RZ, -R6 ;  /* 0x000000ffff027224 */ /* 0x000fe200078e0a06 */
[----:B------:R-:W-:-:S03]  /*1fe0*/  @!P0 SHF.R.U32.HI R16, RZ, R3, R16 ;  /* 0x00000003ff108219 */ /* 0x000fc60000011610 */
[----:B------:R-:W-:Y:S01]  /*1ff0*/  IMAD R2, R72, R2, R5 ;  /* 0x0000000248027224 */ /* 0x000fe200078e0205 */
        /* <DEDUP_REMOVED lines=11> */
.L_x_33:
[----:B------:R-:W1:Y:S02]  /*20b0*/  LDCU UR8, c[0x0][0xb30] ;  /* 0x00016600ff0877ac */ /* 0x000e640008000800 */
[----:B-1----:R-:W-:-:S09]  /*20c0*/  UISETP.NE.AND UP0, UPT, UR8, 0x1, UPT ;  /* 0x000000010800788c */ /* 0x002fd2000bf05270 */
[----:B------:R-:W-:Y:S05]  /*20d0*/  BRA.U UP0, `(.L_x_34) ;  /* 0x0000000100407547 */ /* 0x000fea000b800000 */
[----:B------:R-:W1:Y:S08]  /*20e0*/  LDC.64 R4, c[0x0][0xb10] ;  /* 0x0002c400ff047b82 */ /* 0x000e700000000a00 */
[----:B------:R-:W2:Y:S08]  /*20f0*/  LDC.64 R2, c[0x0][0xb18] ;  /* 0x0002c600ff027b82 */ /* 0x000eb00000000a00 */
[----:B------:R-:W3:Y:S08]  /*2100*/  LDC R6, c[0x0][0xb20] ;  /* 0x0002c800ff067b82 */ /* 0x000ef00000000800 */
[----:B------:R-:W4:Y:S01]  /*2110*/  LDC R16, c[0x0][0xb0c] ;  /* 0x0002c300ff107b82 */ /* 0x000f220000000800 */
[----:B-1----:R-:W-:-:S05]  /*2120*/  IMAD.HI.U32 R4, R13, R4, RZ ;  /* 0x000000040d047227 */ /* 0x002fca00078e00ff */
[----:B------:R-:W-:Y:S01]  /*2130*/  SHF.R.U32.HI R4, RZ, R5, R4 ;  /* 0x00000005ff047219 */ /* 0x000fe20000011604 */
[----:B--2---:R-:W-:Y:S01]  /*2140*/  IMAD.HI.U32 R3, R11, R3, RZ ;  /* 0x000000030b037227 */ /* 0x004fe200078e00ff */
[----:B------:R-:W-:-:S04]  /*2150*/  ISETP.NE.AND P0, PT, R2, 0x1, PT ;  /* 0x000000010200780c */ /* 0x000fc80003f05270 */
[----:B---3--:R-:W-:-:S04]  /*2160*/  SHF.R.U32.HI R6, RZ, R6, R3 ;  /* 0x00000006ff067219 */ /* 0x008fc80000011603 */
[----:B------:R-:W-:Y:S02]  /*2170*/  SEL R3, R11, R6, !P0 ;  /* 0x000000060b037207 */ /* 0x000fe40004000000 */
[----:B----4-:R-:W-:-:S04]  /*2180*/  ISETP.NE.AND P1, PT, R16, 0x1, PT ;  /* 0x000000011000780c */ /* 0x010fc80003f25270 */
[----:B------:R-:W-:-:S05]  /*2190*/  SEL R4, R13, R4, !P1 ;  /* 0x000000040d047207 */ /* 0x000fca0004800000 */
[----:B------:R-:W-:Y:S02]  /*21a0*/  IMAD.IADD R5, R3, 0x1, -R4 ;  /* 0x0000000103057824 */ /* 0x000fe400078e0a04 */
[----:B------:R-:W-:Y:S02]  /*21b0*/  IMAD.IADD R3, R4, 0x1, -R3 ;  /* 0x0000000104037824 */ /* 0x000fe400078e0a03 */
[----:B------:R-:W-:Y:S02]  /*21c0*/  IMAD R13, R5, R16, R13 ;  /* 0x00000010050d7224 */ /* 0x000fe400078e020d */
[----:B------:R-:W-:-:S07]  /*21d0*/  IMAD R11, R3, R2, R11 ;  /* 0x00000002030b7224 */ /* 0x000fce00078e020b */
.L_x_34:
[----:B------:R-:W-:Y:S01]  /*21e0*/  VIADD R14, R14, 0x1 ;  /* 0x000000010e0e7836 */ /* 0x000fe20000000000 */
[----:B------:R-:W-:Y:S01]  /*21f0*/  PLOP3.LUT P1, PT, PT, PT, PT, 0x80, 0x8 ;  /* 0x000000000008781c */ /* 0x000fe20003f2f070 */
[----:B------:R-:W-:Y:S02]  /*2200*/  IMAD.IADD R167, R13, 0x1, R166 ;  /* 0x000000010da77824 */ /* 0x000fe400078e02a6 */
[----:B------:R-:W-:Y:S01]  /*2210*/  IMAD.IADD R165, R11, 0x1, R164 ;  /* 0x000000010ba57824 */ /* 0x000fe200078e02a4 */
[----:B------:R-:W-:-:S04]  /*2220*/  ISETP.NE.AND P0, PT, R14, 0x2, PT ;  /* 0x000000020e00780c */ /* 0x000fc80003f05270 */
[----:B------:R-:W-:Y:S02]  /*2230*/  SEL R3, RZ, 0x1, P0 ;  /* 0x00000001ff037807 */ /* 0x000fe40000000000 */
[----:B------:R-:W-:Y:S02]  /*2240*/  SEL R14, R14, RZ, P0 ;  /* 0x000000ff0e0e7207 */ /* 0x000fe40000000000 */
[----:B------:R-:W-:Y:S01]  /*2250*/  LOP3.LUT R12, R12, R3, RZ, 0x3c, !PT ;  /* 0x000000030c0c7212 */ /* 0x000fe200078e3cff */
[----:B------:R-:W-:Y:S06]  /*2260*/  @P2 BRA `(.L_x_35) ;  /* 0xfffffff000982947 */ /* 0x000fec000383ffff */
[----:B------:R-:W-:Y:S01]  /*2270*/  UIADD3 UR4, UPT, UPT, UR4, 0x18, URZ ;  /* 0x0000001804047890 */ /* 0x000fe2000fffe0ff */
[----:B------:R-:W-:-:S03]  /*2280*/  SHF.L.U32 R3, R15, 0x1f, RZ ;  /* 0x0000001f0f037819 */ /* 0x000fc600000006ff */
[----:B------:R-:W-:-:S09]  /*2290*/  ULEA UR5, UR6, UR4, 0x3 ;  /* 0x0000000406057291 */ /* 0x000fd2000f8e18ff */
[----:B------:R-:W1:Y:S02]  /*22a0*/  SYNCS.PHASECHK.TRANS64.TRYWAIT P0, [UR5], R3 ;  /* 0x00000003ff0075a7 */ /* 0x000e640008001105 */
[----:B-1----:R-:W-:Y:S05]  /*22b0*/  @!P0 BRA `(.L_x_36) ;  /* 0x0000004400e48947 */ /* 0x002fea0003800000 */
.L_x_99:
[----:B------:R-:W-:-:S04]  /*22c0*/  UIADD3 UR6, UPT, UPT, UR6, 0x1, URZ ;  /* 0x0000000106067890 */ /* 0x000fc8000fffe0ff */
[----:B------:R-:W-:-:S04]  /*22d0*/  UISETP.NE.AND UP0, UPT, UR6, 0x3, UPT ;  /* 0x000000030600788c */ /* 0x000fc8000bf05270 */
[----:B------:R-:W-:Y:S02]  /*22e0*/  USEL UR7, URZ, 0x1, UP0 ;  /* 0x00000001ff077887 */ /* 0x000fe40008000000 */
[----:B------:R-:W-:-:S04]  /*22f0*/  USEL UR6, UR6, URZ, UP0 ;  /* 0x000000ff06067287 */ /* 0x000fc80008000000 */
[----:B------:R-:W-:Y:S01]  /*2300*/  ULEA UR5, UR6, UR4, 0x3 ;  /* 0x0000000406057291 */ /* 0x000fe2000f8e18ff */
[----:B------:R-:W-:-:S04]  /*2310*/  LOP3.LUT R15, R15, UR7, RZ, 0x3c, !PT ;  /* 0x000000070f0f7c12 */ /* 0x000fc8000f8e3cff */
[----:B-1----:R-:W-:-:S04]  /*2320*/  SHF.L.U32 R3, R15, 0x1f, RZ ;  /* 0x0000001f0f037819 */ /* 0x002fc800000006ff */
[----:B------:R-:W1:Y:S02]  /*2330*/  SYNCS.PHASECHK.TRANS64.TRYWAIT P0, [UR5], R3 ;  /* 0x00000003ff0075a7 */ /* 0x000e640008001105 */
[----:B-1----:R-:W-:Y:S05]  /*2340*/  @!P0 BRA `(.L_x_37) ;  /* 0x0000004400d88947 */ /* 0x002fea0003800000 */
.L_x_101:
[----:B------:R-:W-:-:S04]  /*2350*/  UIADD3 UR6, UPT, UPT, UR6, 0x1, URZ ;  /* 0x0000000106067890 */ /* 0x000fc8000fffe0ff */
[----:B------:R-:W-:-:S04]  /*2360*/  UISETP.NE.AND UP0, UPT, UR6, 0x3, UPT ;  /* 0x000000030600788c */ /* 0x000fc8000bf05270 */
[----:B------:R-:W-:Y:S02]  /*2370*/  USEL UR5, URZ, 0x1, UP0 ;  /* 0x00000001ff057887 */ /* 0x000fe40008000000 */
[----:B------:R-:W-:-:S04]  /*2380*/  USEL UR6, UR6, URZ, UP0 ;  /* 0x000000ff06067287 */ /* 0x000fc80008000000 */
[----:B------:R-:W-:Y:S01]  /*2390*/  ULEA UR6, UR6, UR4, 0x3 ;  /* 0x0000000406067291 */ /* 0x000fe2000f8e18ff */
[----:B-1----:R-:W-:-:S04]  /*23a0*/  LOP3.LUT R3, R15, UR5, RZ, 0x3c, !PT ;  /* 0x000000050f037c12 */ /* 0x002fc8000f8e3cff */
[----:B------:R-:W-:Y:S01]  /*23b0*/  SHF.L.U32 R3, R3, 0x1f, RZ ;  /* 0x0000001f03037819 */ /* 0x000fe200000006ff */
[----:B----4-:R-:W-:-:S07]  /*23c0*/  IMAD.U32 R0, RZ, RZ, UR6 ;  /* 0x00000006ff007e24 */ /* 0x010fce000f8e00ff */
.L_x_38:
[----:B-1----:R1:W2:Y:S02]  /*23d0*/  SYNCS.PHASECHK.TRANS64.TRYWAIT P0, [R0+URZ], R3 ;  /* 0x00000003000075a7 */ /* 0x0022a400080011ff */
[----:B--2---:R-:W-:Y:S05]  /*23e0*/  @!P0 NANOSLEEP.SYNCS 0x989680 ;  /* 0x009896800000895d */ /* 0x004fea0003900000 */
[----:B------:R-:W2:Y:S02]  /*23f0*/  @!P0 SYNCS.PHASECHK.TRANS64 P0, [R0+URZ], R3 ;  /* 0x00000003000085a7 */ /* 0x000ea400080010ff */
[----:B--2---:R-:W-:Y:S05]  /*2400*/  @P0 EXIT ;  /* 0x000000000000094d */ /* 0x004fea0003800000 */
[----:B------:R-:W-:Y:S05]  /*2410*/  BRA `(.L_x_38) ;  /* 0xfffffffc00ec7947 */ /* 0x000fea000383ffff */
.L_x_17:
[----:B------:R-:W-:-:S04]  /*2420*/  UISETP.NE.AND UP1, UPT, UR37, URZ, UPT ;  /* 0x000000ff2500728c */ /* 0x000fc8000bf25270 */
[----:B------:R-:W-:-:S09]  /*2430*/  UISETP.NE.OR UP1, UPT, UR8, 0x1, UP1 ;  /* 0x000000010800788c */ /* 0x000fd20008f25670 */
[----:B------:R-:W-:Y:S05]  /*2440*/  BRA.U UP1, `(.L_x_39) ;  /* 0x0000000501487547 */ /* 0x000fea000b800000 */
[----:B------:R-:W-:Y:S01]  /*2450*/  ISETP.NE.AND P2, PT, R2, RZ, PT ;  /* 0x000000ff0200720c */ /* 0x000fe20003f45270 */
[----:B------:R-:W-:Y:S01]  /*2460*/  IMAD.MOV.U32 R12, RZ, RZ, 0x1 ;  /* 0x00000001ff0c7424 */ /* 0x000fe200078e00ff */
[----:B------:R-:W-:Y:S02]  /*2470*/  CS2R R10, SRZ ;  /* 0x00000000000a7805 */ /* 0x000fe4000001ff00 */
[----:B------:R-:W-:Y:S01]  /*2480*/  CS2R R8, SRZ ;  /* 0x0000000000087805 */ /* 0x000fe2000001ff00 */
[----:B------:R-:W-:Y:S01]  /*2490*/  UMOV UR4, 0x400 ;  /* 0x0000040000047882 */ /* 0x000fe20000000000 */
[----:B------:R-:W-:Y:S01]  /*24a0*/  UMOV UR6, URZ ;  /* 0x000000ff00067c82 */ /* 0x000fe20008000000 */
[----:B------:R-:W-:-:S12]  /*24b0*/  ULEA UR37, UR37, UR4, 0x18 ;  /* 0x0000000425257291 */ /* 0x000fd8000f8ec0ff */
.L_x_43:
[----:B------:R-:W-:Y:S02]  /*24c0*/  LEA R0, R8, UR37, 0x3 ;  /* 0x0000002508007c11 */ /* 0x000fe4000f8e18ff */
[----:B------:R-:W-:-:S03]  /*24d0*/  SHF.L.U32 R5, R9, 0x1f, RZ ;  /* 0x0000001f09057819 */ /* 0x000fc600000006ff */
[----:B------:R-:W-:Y:S01]  /*24e0*/  VIADD R4, R0, 0xc0 ;  /* 0x000000c000047836 */ /* 0x000fe20000000000 */
[----:B------:R-:W1:Y:S02]  /*24f0*/  SYNCS.PHASECHK.TRANS64.TRYWAIT P0, [R0+URZ+0xb0], R5 ;  /* 0x0000b005000075a7 */ /* 0x000e6400080011ff */
[----:B-1----:R-:W-:Y:S05]  /*2500*/  @!P0 BRA `(.L_x_40) ;  /* 0x0000004400808947 */ /* 0x002fea0003800000 */
.L_x_102:
[----:B------:R-:W-:Y:S01]  /*2510*/  ULEA UR5, UR6, UR37, 0x3 ;  /* 0x0000002506057291 */ /* 0x000fe2000f8e18ff */
[----:B------:R-:W-:Y:S02]  /*2520*/  PRMT R4, RZ, 0x654, R4 ;  /* 0x00000654ff047816 */ /* 0x000fe40000000004 */
[----:B-1----:R-:W-:Y:S01]  /*2530*/  SHF.L.U32 R5, R12, 0x1f, RZ ;  /* 0x0000001f0c057819 */ /* 0x002fe200000006ff */
[----:B------:R-:W-:Y:S01]  /*2540*/  UIADD3 UR4, UPT, UPT, UR5, 0x50, URZ ;  /* 0x0000005005047890 */ /* 0x000fe2000fffe0ff */
[----:B------:R1:W-:Y:S05]  /*2550*/  SYNCS.ARRIVE.TRANS64.RED.A1T0 RZ, [R4+URZ], RZ ;  /* 0x000000ff04ff79a7 */ /* 0x0003ea00081004ff */
[----:B------:R-:W-:Y:S01]  /*2560*/  IMAD.U32 R7, RZ, RZ, UR4 ;  /* 0x00000004ff077e24 */ /* 0x000fe2000f8e00ff */
[----:B------:R-:W2:Y:S04]  /*2570*/  SYNCS.PHASECHK.TRANS64.TRYWAIT P0, [UR5+0x60], R5 ;  /* 0x00006005ff0075a7 */ /* 0x000ea80008001105 */
[----:B------:R-:W-:Y:S01]  /*2580*/  PRMT R6, R2, 0x654, R7 ;  /* 0x0000065402067816 */ /* 0x000fe20000000007 */
[----:B-1----:R-:W-:Y:S01]  /*2590*/  @!P2 IMAD.MOV.U32 R4, RZ, RZ, 0x10 ;  /* 0x00000010ff04a424 */ /* 0x002fe200078e00ff */
[----:B--2---:R-:W-:Y:S06]  /*25a0*/  @!P0 BRA `(.L_x_41) ;  /* 0x00000044006c8947 */ /* 0x004fec0003800000 */
.L_x_104:
[----:B------:R-:W-:Y:S01]  /*25b0*/  ULEA UR4, UR6, UR37, 0x4 ;  /* 0x0000002506047291 */ /* 0x000fe2000f8e20ff */
[----:B------:R-:W-:Y:S01]  /*25c0*/  SEL R3, R6, R3, !P2 ;  /* 0x0000000306037207 */ /* 0x000fe20005000000 */
[----:B------:R-:W-:Y:S01]  /*25d0*/  UIADD3 UR5, UPT, UPT, UR5, 0x50, URZ ;  /* 0x0000005005057890 */ /* 0x000fe2000fffe0ff */
[----:B-1----:R-:W-:Y:S01]  /*25e0*/  LEA R0, R11, UR37, 0x3 ;  /* 0x000000250b007c11 */ /* 0x002fe2000f8e18ff */
[----:B------:R-:W-:Y:S01]  /*25f0*/  UIADD3 UR4, UPT, UPT, UR4, 0xe0, URZ ;  /* 0x000000e004047890 */ /* 0x000fe2000fffe0ff */
[----:B------:R-:W-:Y:S01]  /*2600*/  SHF.L.U32 R5, R10, 0x1f, RZ ;  /* 0x0000001f0a057819 */ /* 0x000fe200000006ff */
[----:B------:R1:W-:Y:S01]  /*2610*/  @!P2 SYNCS.ARRIVE.TRANS64.RED RZ, [R3+URZ], R4 ;  /* 0x0000000403ffa9a7 */ /* 0x0003e200080004ff */
[----:B------:R-:W-:Y:S01]  /*2620*/  UIADD3 UR6, UPT, UPT, UR6, 0x1, URZ ;  /* 0x0000000106067890 */ /* 0x000fe2000fffe0ff */
[----:B------:R-:W-:-:S03]  /*2630*/  VIADD R8, R8, 0x1 ;  /* 0x0000000108087836 */ /* 0x000fc60000000000 */
[----:B------:R-:W-:Y:S02]  /*2640*/  UISETP.NE.AND UP0, UPT, UR6, 0x2, UPT ;  /* 0x000000020600788c */ /* 0x000fe4000bf05270 */
[----:B------:R-:W-:Y:S06]  /*2650*/  UGETNEXTWORKID.BROADCAST [UR4], [UR5] ;  /* 0x00000000040073ca */ /* 0x000fec0008000100 */
[----:B------:R-:W-:Y:S01]  /*2660*/  USEL UR4, URZ, 0x1, UP0 ;  /* 0x00000001ff047887 */ /* 0x000fe20008000000 */
[----:B------:R-:W-:Y:S01]  /*2670*/  ISETP.NE.AND P0, PT, R8, 0x2, PT ;  /* 0x000000020800780c */ /* 0x000fe20003f05270 */
[----:B------:R-:W-:Y:S01]  /*2680*/  USEL UR6, UR6, URZ, UP0 ;  /* 0x000000ff06067287 */ /* 0x000fe20008000000 */
[----:B------:R-:W2:Y:S03]  /*2690*/  SYNCS.PHASECHK.TRANS64.TRYWAIT P1, [R0+URZ+0x50], R5 ;  /* 0x00005005000075a7 */ /* 0x000ea600080211ff */
[----:B------:R-:W-:Y:S01]  /*26a0*/  LOP3.LUT R12, R12, UR4, RZ, 0x3c, !PT ;  /* 0x000000040c0c7c12 */ /* 0x000fe2000f8e3cff */
[----:B-12---:R-:W-:Y:S07]  /*26b0*/  @!P1 BRA `(.L_x_42) ;  /* 0x0000004400409947 */ /* 0x006fee0003800000 */
.L_x_105:
[C---:B------:R-:W-:Y:S01]  /*26c0*/  LEA R4, R11.reuse, UR37, 0x4 ;  /* 0x000000250b047c11 */ /* 0x040fe2000f8e20ff */
[----:B-1----:R-:W-:Y:S01]  /*26d0*/  VIADD R0, R0, 0x60 ;  /* 0x0000006000007836 */ /* 0x002fe20000000000 */
[----:B------:R-:W-:Y:S01]  /*26e0*/  SEL R8, R8, RZ, P0 ;  /* 0x000000ff08087207 */ /* 0x000fe20000000000 */
[----:B------:R-:W-:-:S03]  /*26f0*/  VIADD R11, R11, 0x1 ;  /* 0x000000010b0b7836 */ /* 0x000fc60000000000 */
[----:B------:R-:W1:Y:S01]  /*2700*/  LDS.128 R4, [R4+0xe0] ;  /* 0x0000e00004047984 */ /* 0x000e620000000c00 */
[----:B------:R-:W-:Y:S02]  /*2710*/  PRMT R0, RZ, 0x654, R0 ;  /* 0x00000654ff007816 */ /* 0x000fe40000000000 */
[C---:B------:R-:W-:Y:S01]  /*2720*/  ISETP.NE.AND P1, PT, R11.reuse, 0x2, PT ;  /* 0x000000020b00780c */ /* 0x040fe20003f25270 */
[----:B------:R-:W-:Y:S01]  /*2730*/  @!PT LDS RZ, [RZ] ;  /* 0x00000000fffff984 */ /* 0x000fe20000000800 */
[----:B------:R-:W-:Y:S01]  /*2740*/  @!PT LDS RZ, [RZ] ;  /* 0x00000000fffff984 */ /* 0x000fe20000000800 */
[----:B------:R-:W-:Y:S01]  /*2750*/  @!PT LDS RZ, [RZ] ;  /* 0x00000000fffff984 */ /* 0x000fe20000000800 */
[----:B------:R-:W-:Y:S01]  /*2760*/  @!PT LDS RZ, [RZ] ;  /* 0x00000000fffff984 */ /* 0x000fe20000000800 */
[----:B------:R2:W-:Y:S06]  /*2770*/  MEMBAR.ALL.CTA ;  /* 0x0000000000007992 */ /* 0x0005ec0000008000 */
[----:B--2---:R-:W2:Y:S01]  /*2780*/  FENCE.VIEW.ASYNC.S ;  /* 0x00000000000073c6 */ /* 0x004ea20000000000 */
[----:B------:R-:W-:Y:S01]  /*2790*/  SEL R11, R11, RZ, P1 ;  /* 0x000000ff0b0b7207 */ /* 0x000fe20000800000 */
[----:B--2---:R2:W-:Y:S01]  /*27a0*/  SYNCS.ARRIVE.TRANS64.RED.A1T0 RZ, [R0+URZ], RZ ;  /* 0x000000ff00ff79a7 */ /* 0x0045e200081004ff */
[----:B-1----:R-:W-:-:S02]  /*27b0*/  LOP3.LUT P3, RZ, R6, 0x1, RZ, 0xc0, !PT ;  /* 0x0000000106ff7812 */ /* 0x002fc4000786c0ff */
[----:B------:R-:W-:-:S04]  /*27c0*/  SEL R5, RZ, 0x1, P1 ;  /* 0x00000001ff057807 */ /* 0x000fc80000800000 */
[----:B------:R-:W-:Y:S02]  /*27d0*/  LOP3.LUT R10, R10, R5, RZ, 0x3c, !PT ;  /* 0x000000050a0a7212 */ /* 0x000fe400078e3cff */
[----:B--2---:R-:W-:-:S04]  /*27e0*/  SEL R0, RZ, 0x1, P0 ;  /* 0x00000001ff007807 */ /* 0x004fc80000000000 */
[----:B------:R-:W-:Y:S01]  /*27f0*/  LOP3.LUT R9, R9, R0, RZ, 0x3c, !PT ;  /* 0x0000000009097212 */ /* 0x000fe200078e3cff */
[----:B------:R-:W-:Y:S06]  /*2800*/  @P3 BRA `(.L_x_43) ;  /* 0xfffffffc002c3947 */ /* 0x000fec000383ffff */
[----:B------:R-:W-:Y:S01]  /*2810*/  ULEA UR5, UR6, UR37, 0x3 ;  /* 0x0000002506057291 */ /* 0x000fe2000f8e18ff */
[----:B------:R-:W-:-:S08]  /*2820*/  SHF.L.U32 R3, R12, 0x1f, RZ ;  /* 0x0000001f0c037819 */ /* 0x000fd000000006ff */
[----:B------:R-:W1:Y:S02]  /*2830*/  SYNCS.PHASECHK.TRANS64 P0, [UR5+0x60], R3 ;  /* 0x00006003ff0075a7 */ /* 0x000e640008001005 */
[----:B-1----:R-:W-:Y:S05]  /*2840*/  @P0 BRA `(.L_x_44) ;  /* 0x0000000000080947 */ /* 0x002fea0003800000 */
[----:B------:R-:W1:Y:S02]  /*2850*/  SYNCS.PHASECHK.TRANS64.TRYWAIT P0, [UR5+0x60], R3 ;  /* 0x00006003ff0075a7 */ /* 0x000e640008001105 */
[----:B-1----:R-:W-:Y:S05]  /*2860*/  @!P0 BRA `(.L_x_45) ;  /* 0x0000004000e88947 */ /* 0x002fea0003800000 */
.L_x_44:
[----:B------:R-:W-:-:S04]  /*2870*/  UIADD3 UR4, UPT, UPT, UR6, 0x1, URZ ;  /* 0x0000000106047890 */ /* 0x000fc8000fffe0ff */
[----:B------:R-:W-:-:S04]  /*2880*/  UISETP.NE.AND UP0, UPT, UR4, 0x2, UPT ;  /* 0x000000020400788c */ /* 0x000fc8000bf05270 */
[----:B------:R-:W-:Y:S02]  /*2890*/  USEL UR7, URZ, 0x1, UP0 ;  /* 0x00000001ff077887 */ /* 0x000fe40008000000 */
[----:B------:R-:W-:-:S04]  /*28a0*/  USEL UR4, UR4, URZ, UP0 ;  /* 0x000000ff04047287 */ /* 0x000fc80008000000 */
[----:B------:R-:W-:Y:S01]  /*28b0*/  ULEA UR4, UR4, UR37, 0x3 ;  /* 0x0000002504047291 */ /* 0x000fe2000f8e18ff */
[----:B-1----:R-:W-:-:S04]  /*28c0*/  LOP3.LUT R3, R12, UR7, RZ, 0x3c, !PT ;  /* 0x000000070c037c12 */ /* 0x002fc8000f8e3cff */
[----:B------:R-:W-:-:S04]  /*28d0*/  SHF.L.U32 R0, R3, 0x1f, RZ ;  /* 0x0000001f03007819 */ /* 0x000fc800000006ff */
[----:B------:R-:W1:Y:S02]  /*28e0*/  SYNCS.PHASECHK.TRANS64 P0, [UR4+0x60], R0 ;  /* 0x00006000ff0075a7 */ /* 0x000e640008001004 */
[----:B-1----:R-:W-:Y:S05]  /*28f0*/  @P0 EXIT ;  /* 0x000000000000094d */ /* 0x002fea0003800000 */
[----:B------:R-:W-:Y:S02]  /*2900*/  SHF.L.U32 R3, R3, 0x1f, RZ ;  /* 0x0000001f03037819 */ /* 0x000fe400000006ff */
[----:B------:R-:W-:-:S07]  /*2910*/  MOV R0, UR4 ;  /* 0x0000000400007c02 */ /* 0x000fce0008000f00 */
.L_x_46:
[----:B-1----:R1:W2:Y:S02]  /*2920*/  SYNCS.PHASECHK.TRANS64.TRYWAIT P0, [R0+URZ+0x60], R3 ;  /* 0x00006003000075a7 */ /* 0x0022a400080011ff */
[----:B--2---:R-:W-:Y:S05]  /*2930*/  @!P0 NANOSLEEP.SYNCS 0x989680 ;  /* 0x009896800000895d */ /* 0x004fea0003900000 */
[----:B------:R-:W2:Y:S02]  /*2940*/  @!P0 SYNCS.PHASECHK.TRANS64 P0, [R0+URZ+0x60], R3 ;  /* 0x00006003000085a7 */ /* 0x000ea400080010ff */
[----:B--2---:R-:W-:Y:S05]  /*2950*/  @P0 EXIT ;  /* 0x000000000000094d */ /* 0x004fea0003800000 */
[----:B------:R-:W-:Y:S05]  /*2960*/  BRA `(.L_x_46) ;  /* 0xfffffffc00ec7947 */ /* 0x000fea000383ffff */
.L_x_39:
[----:B------:R-:W-:-:S09]  /*2970*/  UISETP.NE.AND UP1, UPT, UR8, URZ, UPT ;  /* 0x000000ff0800728c */ /* 0x000fd2000bf25270 */
[----:B------:R-:W-:Y:S05]  /*2980*/  BRA.U UP1, `(.L_x_47) ;  /* 0x0000000d017c7547 */ /* 0x000fea000b800000 */
[----:B------:R-:W-:Y:S01]  /*2990*/  UMOV UR4, 0x40 ;  /* 0x0000004000047882 */ /* 0x000fe20000000000 */
[----:B------:R-:W-:Y:S01]  /*29a0*/  NOP ;  /* 0x0000000000007918 */ /* 0x000fe20000000000 */
[----:B------:R-:W-:Y:S01]  /*29b0*/  ULEA UR4, UR37, UR4, 0x18 ;  /* 0x0000000425047291 */ /* 0x000fe2000f8ec0ff */
[----:B------:R-:W-:Y:S02]  /*29c0*/  UMOV UR5, 0x400 ;  /* 0x0000040000057882 */ /* 0x000fe40000000000 */
[----:B------:R-:W-:-:S06]  /*29d0*/  ULEA UR37, UR37, UR5, 0x18 ;  /* 0x0000000525257291 */ /* 0x000fcc000f8ec0ff */
[----:B------:R-:W1:Y:S02]  /*29e0*/  LDS.U8 R0, [UR4+0x1c] ;  /* 0x00001c04ff007984 */ /* 0x000e640008000000 */
[----:B-1----:R-:W-:-:S13]  /*29f0*/  ISETP.NE.AND P0, PT, R0, RZ, PT ;  /* 0x000000ff0000720c */ /* 0x002fda0003f05270 */
[----:B------:R-:W-:Y:S05]  /*2a00*/  @P0 BRA `(.L_x_48) ;  /* 0x0000000000580947 */ /* 0x000fea0003800000 */
[----:B------:R-:W-:-:S13]  /*2a10*/  ELECT P0, URZ, PT ;  /* 0x0000000000ff782f */ /* 0x000fda0003800000 */
[----:B------:R-:W-:Y:S05]  /*2a20*/  @!P0 BRA `(.L_x_49) ;  /* 0x0000000000608947 */ /* 0x000fea0003800000 */
[----:B------:R-:W-:Y:S01]  /*2a30*/  UMOV UR5, 0x10 ;  /* 0x0000001000057882 */ /* 0x000fe20000000000 */
[----:B------:R-:W-:Y:S01]  /*2a40*/  HFMA2 R0, -RZ, RZ, 0, 5.9604644775390625e-08 ;  /* 0x00000001ff007431 */ /* 0x000fe200000001ff */
[----:B------:R-:W-:-:S03]  /*2a50*/  MOV R2, 0xffff ;  /* 0x0000ffff00027802 */ /* 0x000fc60000000f00 */
[----:B------:R-:W-:Y:S04]  /*2a60*/  DEPBAR.LE SB1, 0x36 ;  /* 0x00009d800000791a */ /* 0x000fe80000000000 */
[----:B------:R-:W1:Y:S02]  /*2a70*/  UTCATOMSWS.FIND_AND_SET.ALIGN UP0, UR5, UR5 ;  /* 0x00000005000575e3 */ /* 0x000e640008000800 */
[----:B-1----:R-:W-:Y:S01]  /*2a80*/  MOV R3, UR5 ;  /* 0x0000000500037c02 */ /* 0x002fe20008000f00 */
[----:B------:R-:W-:Y:S06]  /*2a90*/  BRA.U UP0, `(.L_x_50) ;  /* 0x0000000100187547 */ /* 0x000fec000b800000 */
.L_x_51:
[----:B------:R-:W-:Y:S05]  /*2aa0*/  NANOSLEEP 0x64 ;  /* 0x000000640000795d */ /* 0x000fea0003800000 */
[----:B------:R-:W-:-:S05]  /*2ab0*/  UMOV UR5, 0x10 ;  /* 0x0000001000057882 */ /* 0x000fca0000000000 */
[----:B------:R-:W-:Y:S04]  /*2ac0*/  DEPBAR.LE SB1, 0x36 ;  /* 0x00009d800000791a */ /* 0x000fe80000000000 */
[----:B------:R-:W1:Y:S02]  /*2ad0*/  UTCATOMSWS.FIND_AND_SET.ALIGN UP0, UR5, UR5 ;  /* 0x00000005000575e3 */ /* 0x000e640008000800 */
[----:B-1----:R-:W-:Y:S01]  /*2ae0*/  MOV R3, UR5 ;  /* 0x0000000500037c02 */ /* 0x002fe20008000f00 */
[----:B------:R-:W-:Y:S05]  /*2af0*/  BRA.U !UP0, `(.L_x_51) ;  /* 0xfffffffd08e87547 */ /* 0x000fea000b83ffff */
.L_x_50:
[-C--:B------:R-:W-:Y:S02]  /*2b00*/  SHF.L.U32 R2, R2, R3.reuse, RZ ;  /* 0x0000000302027219 */ /* 0x080fe400000006ff */
[----:B------:R-:W-:Y:S01]  /*2b10*/  SHF.L.U32 R0, R0, R3, RZ ;  /* 0x0000000300007219 */ /* 0x000fe200000006ff */
[----:B------:R-:W-:Y:S02]  /*2b20*/  IMAD.SHL.U32 R3, R3, 0x20, RZ ;  /* 0x0000002003037824 */ /* 0x000fe400078e00ff */
[----:B------:R1:W-:Y:S04]  /*2b30*/  ATOMS.OR RZ, [UR4+0x14], R2 ;  /* 0x00001402ffff798c */ /* 0x0003e8000b000004 */
[----:B------:R1:W-:Y:S04]  /*2b40*/  ATOMS.OR RZ, [UR4+0x18], R0 ;  /* 0x00001800ffff798c */ /* 0x0003e8000b000004 */
[----:B------:R1:W-:Y:S01]  /*2b50*/  STS [UR37+0x100], R3 ;  /* 0x00010003ff007988 */ /* 0x0003e20008000825 */
[----:B------:R-:W-:Y:S05]  /*2b60*/  BRA `(.L_x_49) ;  /* 0x0000000000107947 */ /* 0x000fea0003800000 */
.L_x_48:
[----:B------:R-:W-:Y:S02]  /*2b70*/  MOV R0, 0xffffffff ;  /* 0xffffffff00007802 */ /* 0x000fe40000000f00 */
[----:B------:R-:W-:-:S03]  /*2b80*/  MOV R2, 0x2bb0 ;  /* 0x00002bb000027802 */ /* 0x000fc60000000f00 */
[----:B------:R1:W-:Y:S04]  /*2b90*/  STS [UR37+0x100], R0 ;  /* 0x00010000ff007988 */ /* 0x0003e80008000825 */
[----:B-1-3-5:R-:W-:Y:S05]  /*2ba0*/  CALL.REL.NOINC `($__internal_1_$__cuda_sm10x_tcgen05_guardrail_trap_phase_invalid_during_alloc) ;  /* 0x0000004400647944 */ /* 0x02afea0003c00000 */
.L_x_49:
[----:B------:R-:W-:Y:S05]  /*2bb0*/  WARPSYNC.ALL ;  /* 0x0000000000007948 */ /* 0x000fea0003800000 */
[----:B------:R-:W2:Y:S01]  /*2bc0*/  S2UR UR6, SR_CgaCtaId ;  /* 0x00000000000679c3 */ /* 0x000ea20000008800 */
[----:B------:R-:W-:Y:S01]  /*2bd0*/  UMOV UR4, 0x400 ;  /* 0x0000040000047882 */ /* 0x000fe20000000000 */
[----:B------:R-:W-:-:S06]  /*2be0*/  NOP ;  /* 0x0000000000007918 */ /* 0x000fcc0000000000 */
[----:B------:R-:W-:Y:S06]  /*2bf0*/  BAR.ARV 0x6, 0xa0 ;  /* 0x0182800000007b1d */ /* 0x000fec0000002000 */
[----:B------:R-:W4:Y:S01]  /*2c00*/  LDCU UR7, c[0x0][0x38c] ;  /* 0x00007180ff0777ac */ /* 0x000f220008000800 */
[----:B------:R-:W-:Y:S01]  /*2c10*/  IMAD.MOV.U32 R11, RZ, RZ, 0x1 ;  /* 0x00000001ff0b7424 */ /* 0x000fe200078e00ff */
[----:B------:R-:W-:Y:S01]  /*2c20*/  CS2R R8, SRZ ;  /* 0x0000000000087805 */ /* 0x000fe2000001ff00 */
[----:B------:R-:W-:Y:S01]  /*2c30*/  IMAD.MOV.U32 R10, RZ, RZ, RZ ;  /* 0x000000ffff0a7224 */ /* 0x000fe200078e00ff */
[----:B------:R-:W-:Y:S01]  /*2c40*/  UMOV UR18, URZ ;  /* 0x000000ff00127c82 */ /* 0x000fe20008000000 */
[----:B------:R-:W-:Y:S01]  /*2c50*/  UMOV UR17, URZ ;  /* 0x000000ff00117c82 */ /* 0x000fe20008000000 */
[----:B------:R-:W-:Y:S01]  /*2c60*/  UMOV UR22, 0x0 ;  /* 0x0000000000167882 */ /* 0x000fe20000000000 */
[----:B------:R-:W-:Y:S01]  /*2c70*/  UMOV UR23, 0x81004a0 ;  /* 0x081004a000177882 */ /* 0x000fe20000000000 */
[----:B------:R-:W-:Y:S01]  /*2c80*/  UMOV UR20, 0x0 ;  /* 0x0000000000147882 */ /* 0x000fe20000000000 */
[----:B------:R-:W-:Y:S01]  /*2c90*/  UMOV UR21, 0x81004a0 ;  /* 0x081004a000157882 */ /* 0x000fe20000000000 */
[----:B--2---:R-:W-:Y:S01]  /*2ca0*/  ULEA UR6, UR6, UR4, 0x18 ;  /* 0x0000000406067291 */ /* 0x004fe2000f8ec0ff */
[----:B------:R-:W2:Y:S03]  /*2cb0*/  LDCU UR4, c[0x0][0x38c] ;  /* 0x00007180ff0477ac */ /* 0x000ea60008000800 */
[----:B------:R-:W-:-:S02]  /*2cc0*/  UIADD3 UR11, UPT, UPT, UR6, 0x4400, URZ ;  /* 0x00004400060b7890 */ /* 0x000fc4000fffe0ff */
[----:B----4-:R-:W-:-:S03]  /*2cd0*/  UIADD3 UR7, UPT, UPT, UR7, 0x3f, URZ ;  /* 0x0000003f07077890 */ /* 0x010fc6000fffe0ff */
[----:B-1----:R-:W1:Y:S01]  /*2ce0*/  LDS R0, [UR6+0x100] ;  /* 0x00010006ff007984 */ /* 0x002e620008000800 */
[----:B------:R-:W-:Y:S02]  /*2cf0*/  UIADD3 UR12, UPT, UPT, UR6, 0xa400, URZ ;  /* 0x0000a400060c7890 */ /* 0x000fe4000fffe0ff */
[----:B------:R-:W-:Y:S02]  /*2d00*/  USHF.R.S32.HI UR5, URZ, 0x1f, UR7 ;  /* 0x0000001fff057899 */ /* 0x000fe40008011407 */
[----:B------:R-:W-:Y:S02]  /*2d10*/  USHF.R.U32.HI UR11, URZ, 0x4, UR11 ;  /* 0x00000004ff0b7899 */ /* 0x000fe4000801160b */
[----:B------:R-:W-:Y:S02]  /*2d20*/  ULEA.HI UR5, UR5, UR7, URZ, 0x6 ;  /* 0x0000000705057291 */ /* 0x000fe4000f8f30ff */
[----:B------:R-:W-:Y:S02]  /*2d30*/  USHF.R.U32.HI UR12, URZ, 0x4, UR12 ;  /* 0x00000004ff0c7899 */ /* 0x000fe4000801160c */
[----:B------:R-:W-:-:S02]  /*2d40*/  USHF.R.S32.HI UR5, URZ, 0x6, UR5 ;  /* 0x00000006ff057899 */ /* 0x000fc40008011405 */
[----:B------:R-:W-:Y:S02]  /*2d50*/  ULOP3.LUT UR11, UR11, 0x3fff, URZ, 0xc0, !UPT ;  /* 0x00003fff0b0b7892 */ /* 0x000fe4000f8ec0ff */
[----:B------:R-:W-:Y:S02]  /*2d60*/  UISETP.LT.AND UP0, UPT, UR5, 0x1, UPT ;  /* 0x000000010500788c */ /* 0x000fe4000bf01270 */
[----:B------:R-:W-:Y:S02]  /*2d70*/  ULOP3.LUT UR12, UR12, 0x3fff, URZ, 0xc0, !UPT ;  /* 0x00003fff0c0c7892 */ /* 0x000fe4000f8ec0ff */
[----:B------:R-:W-:Y:S02]  /*2d80*/  USEL UR10, UR5, 0x1, !UP0 ;  /* 0x00000001050a7887 */ /* 0x000fe4000c000000 */
[----:B------:R-:W-:Y:S02]  /*2d90*/  ULOP3.LUT UR11, UR11, 0x10000, URZ, 0xfc, !UPT ;  /* 0x000100000b0b7892 */ /* 0x000fe4000f8efcff */
[----:B------:R-:W-:-:S02]  /*2da0*/  ULOP3.LUT UR12, UR12, 0x10000, URZ, 0xfc, !UPT ;  /* 0x000100000c0c7892 */ /* 0x000fc4000f8efcff */
[----:B------:R-:W-:Y:S02]  /*2db0*/  UIADD3 UR10, UPT, UPT, -UR10, URZ, URZ ;  /* 0x000000ff0a0a7290 */ /* 0x000fe4000fffe1ff */
[----:B--2---:R-:W-:Y:S01]  /*2dc0*/  UISETP.GE.AND UP3, UPT, UR4, 0x1, UPT ;  /* 0x000000010400788c */ /* 0x004fe2000bf66270 */
[----:B-1----:R-:W-:-:S15]  /*2dd0*/  R2UR UR19, R0 ;  /* 0x00000000001372ca */ /* 0x002fde00000e0000 */
.L_x_58:
[----:B------:R-:W-:Y:S02]  /*2de0*/  LEA R0, R10, UR6, 0x3 ;  /* 0x000000060a007c11 */ /* 0x000fe4000f8e18ff */
[----:B------:R-:W-:Y:S02]  /*2df0*/  SHF.L.U32 R5, R9, 0x1f, RZ ;  /* 0x0000001f09057819 */ /* 0x000fe400000006ff */
[----:B------:R-:W-:Y:S01]  /*2e00*/  PLOP3.LUT P0, PT, PT, PT, UP3, 0x80, 0x8 ;  /* 0x000000000008781c */ /* 0x000fe20003f0f038 */
[----:B------:R-:W-:Y:S01]  /*2e10*/  VIADD R3, R0, 0x60 ;  /* 0x0000006000037836 */ /* 0x000fe20000000000 */
[----:B-1----:R-:W1:Y:S02]  /*2e20*/  SYNCS.PHASECHK.TRANS64.TRYWAIT P1, [R0+URZ+0x50], R5 ;  /* 0x00005005000075a7 */ /* 0x002e6400080211ff */
[----:B-1--4-:R-:W-:Y:S09]  /*2e30*/  @!P1 BRA `(.L_x_52) ;  /* 0x0000003c008c9947 */ /* 0x012ff20003800000 */
.L_x_107:
[----:B------:R-:W-:Y:S01]  /*2e40*/  LEA R4, R10, UR6, 0x4 ;  /* 0x000000060a047c11 */ /* 0x000fe2000f8e20ff */
[----:B------:R-:W-:Y:S01]  /*2e50*/  @UP3 ULEA UR4, UR17, UR6, 0x3 ;  /* 0x0000000611043291 */ /* 0x000fe2000f8e18ff */
[----:B------:R-:W-:Y:S01]  /*2e60*/  PLOP3.LUT P2, PT, PT, PT, PT, 0x80, 0x8 ;  /* 0x000000000008781c */ /* 0x000fe20003f4f070 */
[----:B------:R-:W-:Y:S01]  /*2e70*/  ULEA UR8, UR18, UR6, 0x3 ;  /* 0x0000000612087291 */ /* 0x000fe2000f8e18ff */
[----:B------:R-:W-:Y:S01]  /*2e80*/  PRMT R3, RZ, 0x654, R3 ;  /* 0x00000654ff037816 */ /* 0x000fe20000000003 */
[----:B------:R-:W-:Y:S01]  /*2e90*/  ULEA UR9, UR18, UR19, 0x6 ;  /* 0x0000001312097291 */ /* 0x000fe2000f8e30ff */
[----:B-1----:R-:W1:Y:S01]  /*2ea0*/  LDS.128 R4, [R4+0xe0] ;  /* 0x0000e00004047984 */ /* 0x002e620000000c00 */
[----:B------:R-:W-:Y:S02]  /*2eb0*/  @P0 SHF.L.U32 R2, R8, 0x1f, RZ ;  /* 0x0000001f08020819 */ /* 0x000fe400000006ff */
[----:B------:R-:W-:Y:S01]  /*2ec0*/  SHF.L.U32 R0, R11, 0x1f, RZ ;  /* 0x0000001f0b007819 */ /* 0x000fe200000006ff */
[----:B------:R-:W-:Y:S01]  /*2ed0*/  @!PT LDS RZ, [RZ] ;  /* 0x00000000fffff984 */ /* 0x000fe20000000800 */
[----:B------:R-:W-:Y:S01]  /*2ee0*/  @!PT LDS RZ, [RZ] ;  /* 0x00000000fffff984 */ /* 0x000fe20000000800 */
[----:B------:R-:W-:Y:S01]  /*2ef0*/  @!PT LDS RZ, [RZ] ;  /* 0x00000000fffff984 */ /* 0x000fe20000000800 */
[----:B------:R-:W-:Y:S01]  /*2f00*/  @!PT LDS RZ, [RZ] ;  /* 0x00000000fffff984 */ /* 0x000fe20000000800 */
[----:B------:R2:W-:Y:S06]  /*2f10*/  MEMBAR.ALL.CTA ;  /* 0x0000000000007992 */ /* 0x0005ec0000008000 */
[----:B--2---:R-:W2:Y:S02]  /*2f20*/  FENCE.VIEW.ASYNC.S ;  /* 0x00000000000073c6 */ /* 0x004ea40000000000 */
[----:B--2---:R2:W-:Y:S01]  /*2f30*/  SYNCS.ARRIVE.TRANS64.RED.A1T0 RZ, [R3+URZ], RZ ;  /* 0x000000ff03ff79a7 */ /* 0x0045e200081004ff */
[----:B------:R2:W4:Y:S01]  /*2f40*/  @P0 SYNCS.PHASECHK.TRANS64.TRYWAIT P2, [UR4], R2 ;  /* 0x00000002ff0005a7 */ /* 0x0005220008041104 */
[----:B-1----:R-:W-:Y:S01]  /*2f50*/  LOP3.LUT P1, RZ, R6, 0x1, RZ, 0xc0, !PT ;  /* 0x0000000106ff7812 */ /* 0x002fe2000782c0ff */
[----:B------:R-:W1:Y:S02]  /*2f60*/  SYNCS.PHASECHK.TRANS64.TRYWAIT P0, [UR8+0x90], R0 ;  /* 0x00009000ff0075a7 */ /* 0x000e640008001108 */
[----:B-12-4-:R-:W-:Y:S10]  /*2f70*/  @!P0 BRA `(.L_x_53) ;  /* 0x0000003c00508947 */ /* 0x016ff40003800000 */
.L_x_109:
[----:B------:R-:W-:Y:S01]  /*2f80*/  IADD3 R10, PT, PT, R10, 0x1, RZ ;  /* 0x000000010a0a7810 */ /* 0x000fe20007ffe0ff */
[----:B------:R-:W-:Y:S06]  /*2f90*/  BRA.U !UP3, `(.L_x_54) ;  /* 0x000000010b987547 */ /* 0x000fec000b800000 */
[----:B------:R-:W-:Y:S01]  /*2fa0*/  UPLOP3.LUT UP4, UPT, UPT, UPT, UPT, 0x40, 0x4 ;  /* 0x000000000004789c */ /* 0x000fe20003f8e870 */
[----:B------:R-:W-:Y:S01]  /*2fb0*/  UMOV UR16, UR10 ;  /* 0x0000000a00107c82 */ /* 0x000fe20008000000 */
[----:B------:R-:W-:Y:S01]  /*2fc0*/  UMOV UR15, UR5 ;  /* 0x00000005000f7c82 */ /* 0x000fe20008000000 */
[----:B------:R-:W-:-:S08]  /*2fd0*/  UMOV UR14, UR17 ;  /* 0x00000011000e7c82 */ /* 0x000fd00008000000 */
.L_x_57:
[----:B------:R-:W-:Y:S02]  /*2fe0*/  UIADD3 UR16, UPT, UPT, UR16, 0x1, URZ ;  /* 0x0000000110107890 */ /* 0x000fe4000fffe0ff */
[----:B--2---:R-:W-:Y:S02]  /*2ff0*/  ULEA UR7, UR14, UR6, 0x3 ;  /* 0x000000060e077291 */ /* 0x004fe4000f8e18ff */
[----:B------:R-:W-:Y:S01]  /*3000*/  UISETP.NE.AND UP0, UPT, UR16, URZ, UPT ;  /* 0x000000ff1000728c */ /* 0x000fe2000bf05270 */
[----:B----4-:R-:W-:Y:S10]  /*3010*/  @P2 BRA `(.L_x_55) ;  /* 0x00000000000c2947 */ /* 0x010ff40003800000 */
[----:B-1----:R-:W-:Y:S04]  /*3020*/  SHF.L.U32 R3, R8, 0x1f, RZ ;  /* 0x0000001f08037819 */ /* 0x002fe800000006ff */
[----:B------:R-:W1:Y:S02]  /*3030*/  SYNCS.PHASECHK.TRANS64.TRYWAIT P0, [UR7], R3 ;  /* 0x00000003ff0075a7 */ /* 0x000e640008001107 */
[----:B-1----:R-:W-:Y:S05]  /*3040*/  @!P0 BRA `(.L_x_56) ;  /* 0x0000003c00348947 */ /* 0x002fea0003800000 */
.L_x_55:
[----:B------:R-:W-:Y:S01]  /*3050*/  UISETP.NE.AND UP1, UPT, UR15, 0x1, UPT ;  /* 0x000000010f00788c */ /* 0x000fe2000bf25270 */
[----:B------:R-:W-:Y:S01]  /*3060*/  PLOP3.LUT P2, PT, PT, PT, PT, 0x80, 0x8 ;  /* 0x000000000008781c */ /* 0x000fe20003f4f070 */
[----:B------:R-:W-:Y:S02]  /*3070*/  UIADD3 UR17, UPT, UPT, UR14, 0x1, URZ ;  /* 0x000000010e117890 */ /* 0x000fe4000fffe0ff */
[----:B------:R-:W-:Y:S02]  /*3080*/  ULEA UR24, UR14, UR12, 0x8 ;  /* 0x0000000c0e187291 */ /* 0x000fe4000f8e40ff */
[----:B------:R-:W-:Y:S01]  /*3090*/  UISETP.NE.AND UP2, UPT, UR17, 0x3, UPT ;  /* 0x000000031100788c */ /* 0x000fe2000bf45270 */
[----:B------:R-:W-:Y:S01]  /*30a0*/  PLOP3.LUT P0, PT, PT, PT, UP1, 0x80, 0x8 ;  /* 0x000000000008781c */ /* 0x000fe20003f0f018 */
[----:B------:R-:W-:Y:S02]  /*30b0*/  ULEA UR26, UR14, UR11, 0x9 ;  /* 0x0000000b0e1a7291 */ /* 0x000fe4000f8e48ff */
[----:B------:R-:W-:Y:S02]  /*30c0*/  USEL UR13, URZ, 0x1, UP2 ;  /* 0x00000001ff0d7887 */ /* 0x000fe40009000000 */
[----:B------:R-:W-:Y:S02]  /*30d0*/  USEL UR17, UR17, URZ, UP2 ;  /* 0x000000ff11117287 */ /* 0x000fe40009000000 */
[----:B------:R-:W-:Y:S02]  /*30e0*/  UIADD3 UR30, UPT, UPT, UR24, 0x2, URZ ;  /* 0x00000002181e7890 */ /* 0x000fe4000fffe0ff */
[----:B------:R-:W-:Y:S01]  /*30f0*/  @UP1 ULEA UR4, UR17, UR6, 0x3 ;  /* 0x0000000611041291 */ /* 0x000fe2000f8e18ff */
[----:B------:R-:W-:Y:S01]  /*3100*/  LOP3.LUT R8, R8, UR13, RZ, 0x3c, !PT ;  /* 0x0000000d08087c12 */ /* 0x000fe2000f8e3cff */
[----:B------:R-:W-:Y:S02]  /*3110*/  UIADD3 UR28, UPT, UPT, UR26, 0x2, URZ ;  /* 0x000000021a1c7890 */ /* 0x000fe4000fffe0ff */
[----:B------:R-:W-:Y:S01]  /*3120*/  UIADD3 UR7, UPT, UPT, UR7, 0x18, URZ ;  /* 0x0000001807077890 */ /* 0x000fe2000fffe0ff */
[----:B-1----:R-:W-:Y:S01]  /*3130*/  @P0 SHF.L.U32 R0, R8, 0x1f, RZ ;  /* 0x0000001f08000819 */ /* 0x002fe200000006ff */
[----:B------:R-:W-:Y:S01]  /*3140*/  UMOV UR25, 0x80004020 ;  /* 0x8000402000197882 */ /* 0x000fe20000000000 */
[----:B------:R-:W-:Y:S01]  /*3150*/  UMOV UR27, 0x80004020 ;  /* 0x80004020001b7882 */ /* 0x000fe20000000000 */
[----:B------:R-:W-:Y:S01]  /*3160*/  UMOV UR31, 0x80004020 ;  /* 0x80004020001f7882 */ /* 0x000fe20000000000 */
[----:B------:R2:W4:Y:S01]  /*3170*/  @P0 SYNCS.PHASECHK.TRANS64.TRYWAIT P2, [UR4], R0 ;  /* 0x00000000ff0005a7 */ /* 0x0005220008041104 */
[----:B------:R-:W-:Y:S01]  /*3180*/  UIADD3 UR15, UPT, UPT, UR15, -0x1, URZ ;  /* 0xffffffff0f0f7890 */ /* 0x000fe2000fffe0ff */
[----:B------:R2:W-:Y:S01]  /*3190*/  UTCIMMA gdesc[UR26], gdesc[UR24], tmem[UR9], tmem[UR22], idesc[UR23], UP4 ;  /* 0x00ff16181a0075ea */ /* 0x0005e2000a000109 */
[----:B------:R-:W-:Y:S01]  /*31a0*/  UPLOP3.LUT UP4, UPT, UPT, UPT, UPT, 0x80, 0x8 ;  /* 0x000000000008789c */ /* 0x000fe20003f8f070 */
[----:B------:R-:W-:Y:S01]  /*31b0*/  UMOV UR29, 0x80004020 ;  /* 0x80004020001d7882 */ /* 0x000fe20000000000 */
[----:B------:R-:W-:Y:S01]  /*31c0*/  UMOV UR14, UR17 ;  /* 0x00000011000e7c82 */ /* 0x000fe20008000000 */
[----:B------:R2:W-:Y:S01]  /*31d0*/  UTCIMMA gdesc[UR28], gdesc[UR30], tmem[UR9], tmem[UR20], idesc[UR21], UPT ;  /* 0x00ff141e1c0075ea */ /* 0x0005e2000b800109 */
[----:B------:R2:W-:Y:S01]  /*31e0*/  UTCBAR [UR7], URZ ;  /* 0x000000ff070073e9 */ /* 0x0005e200080000ff */
[----:B------:R-:W-:Y:S06]  /*31f0*/  BRA.U UP0, `(.L_x_57) ;  /* 0xfffffffd00787547 */ /* 0x000fec000b83ffff */
.L_x_54:
[----:B------:R-:W-:Y:S01]  /*3200*/  UIADD3 UR18, UPT, UPT, UR18, 0x1, URZ ;  /* 0x0000000112127890 */ /* 0x000fe2000fffe0ff */
[C---:B------:R-:W-:Y:S01]  /*3210*/  ISETP.NE.AND P0, PT, R10.reuse, 0x2, PT ;  /* 0x000000020a00780c */ /* 0x040fe20003f05270 */
[----:B------:R-:W-:Y:S02]  /*3220*/  UIADD3 UR8, UPT, UPT, UR8, 0x70, URZ ;  /* 0x0000007008087890 */ /* 0x000fe4000fffe0ff */
[----:B------:R-:W-:Y:S01]  /*3230*/  UISETP.NE.AND UP0, UPT, UR18, 0x4, UPT ;  /* 0x000000041200788c */ /* 0x000fe2000bf05270 */
[----:B-12---:R-:W-:Y:S02]  /*3240*/  SEL R0, RZ, 0x1, P0 ;  /* 0x00000001ff007807 */ /* 0x006fe40000000000 */
[----:B------:R-:W-:Y:S01]  /*3250*/  SEL R10, R10, RZ, P0 ;  /* 0x000000ff0a0a7207 */ /* 0x000fe20000000000 */
[----:B------:R-:W-:Y:S01]  /*3260*/  USEL UR4, URZ, 0x1, UP0 ;  /* 0x00000001ff047887 */ /* 0x000fe20008000000 */
[----:B------:R-:W-:Y:S01]  /*3270*/  LOP3.LUT R9, R9, R0, RZ, 0x3c, !PT ;  /* 0x0000000009097212 */ /* 0x000fe200078e3cff */
[----:B------:R-:W-:Y:S01]  /*3280*/  USEL UR18, UR18, URZ, UP0 ;  /* 0x000000ff12127287 */ /* 0x000fe20008000000 */
[----:B------:R1:W-:Y:S03]  /*3290*/  UTCBAR [UR8], URZ ;  /* 0x000000ff080073e9 */ /* 0x0003e600080000ff */
[----:B------:R-:W-:Y:S01]  /*32a0*/  LOP3.LUT R11, R11, UR4, RZ, 0x3c, !PT ;  /* 0x000000040b0b7c12 */ /* 0x000fe2000f8e3cff */
[----:B------:R-:W-:Y:S07]  /*32b0*/  @P1 BRA `(.L_x_58) ;  /* 0xfffffff800c81947 */ /* 0x000fee000383ffff */
[----:B------:R-:W2:Y:S01]  /*32c0*/  S2UR UR4, SR_CgaCtaId ;  /* 0x00000000000479c3 */ /* 0x000ea20000008800 */
[----:B------:R-:W-:Y:S01]  /*32d0*/  ELECT P0, URZ, PT ;  /* 0x0000000000ff782f */ /* 0x000fe20003800000 */
[----:B------:R-:W-:Y:S01]  /*32e0*/  IMAD.MOV.U32 R0, RZ, RZ, 0x1 ;  /* 0x00000001ff007424 */ /* 0x000fe200078e00ff */
[----:B------:R-:W-:Y:S01]  /*32f0*/  UIADD3 UR6, UPT, UPT, UR6, 0x90, URZ ;  /* 0x0000009006067890 */ /* 0x000fe2000fffe0ff */
[----:B------:R-:W-:Y:S01]  /*3300*/  SHF.L.U32 R3, R11, 0x1f, RZ ;  /* 0x0000001f0b037819 */ /* 0x000fe200000006ff */
[----:B------:R-:W-:-:S03]  /*3310*/  UMOV UR5, 0x40 ;  /* 0x0000004000057882 */ /* 0x000fc60000000000 */
[----:B------:R-:W-:Y:S01]  /*3320*/  UVIRTCOUNT.DEALLOC.SMPOOL 0x80 ;  /* 0x000000800000784c */ /* 0x000fe20000000000 */
[----:B--2---:R-:W-:Y:S02]  /*3330*/  ULEA UR4, UR4, UR5, 0x18 ;  /* 0x0000000504047291 */ /* 0x004fe4000f8ec0ff */
[----:B------:R-:W-:-:S07]  /*3340*/  ULEA UR5, UR18, UR6, 0x3 ;  /* 0x0000000612057291 */ /* 0x000fce000f8e18ff */
[----:B------:R2:W-:Y:S02]  /*3350*/  @P0 STS.U8 [UR4+0x1c], R0 ;  /* 0x00001c00ff000988 */ /* 0x0005e40008000004 */
[----:B------:R-:W3:Y:S02]  /*3360*/  SYNCS.PHASECHK.TRANS64.TRYWAIT P0, [UR5], R3 ;  /* 0x00000003ff0075a7 */ /* 0x000ee40008001105 */
[----:B--23--:R-:W-:Y:S05]  /*3370*/  @!P0 BRA `(.L_x_59) ;  /* 0x0000003800808947 */ /* 0x00cfea0003800000 */
.L_x_112:
[----:B------:R-:W-:-:S04]  /*3380*/  UIADD3 UR7, UPT, UPT, UR18, 0x1, URZ ;  /* 0x0000000112077890 */ /* 0x000fc8000fffe0ff */
[----:B------:R-:W-:-:S04]  /*3390*/  UISETP.NE.AND UP0, UPT, UR7, 0x4, UPT ;  /* 0x000000040700788c */ /* 0x000fc8000bf05270 */
[----:B-1----:R-:W-:Y:S02]  /*33a0*/  USEL UR8, URZ, 0x1, UP0 ;  /* 0x00000001ff087887 */ /* 0x002fe40008000000 */
[----:B------:R-:W-:-:S04]  /*33b0*/  USEL UR7, UR7, URZ, UP0 ;  /* 0x000000ff07077287 */ /* 0x000fc80008000000 */
[----:B------:R-:W-:Y:S01]  /*33c0*/  ULEA UR5, UR7, UR6, 0x3 ;  /* 0x0000000607057291 */ /* 0x000fe2000f8e18ff */
[----:B------:R-:W-:-:S04]  /*33d0*/  LOP3.LUT R2, R11, UR8, RZ, 0x3c, !PT ;  /* 0x000000080b027c12 */ /* 0x000fc8000f8e3cff */
[----:B--2---:R-:W-:-:S04]  /*33e0*/  SHF.L.U32 R3, R2, 0x1f, RZ ;  /* 0x0000001f02037819 */ /* 0x004fc800000006ff */
[----:B------:R-:W1:Y:S02]  /*33f0*/  SYNCS.PHASECHK.TRANS64.TRYWAIT P0, [UR5], R3 ;  /* 0x00000003ff0075a7 */ /* 0x000e640008001105 */
[----:B-1----:R-:W-:Y:S05]  /*3400*/  @!P0 BRA `(.L_x_60) ;  /* 0x0000003800748947 */ /* 0x002fea0003800000 */
.L_x_114:
        /* <DEDUP_REMOVED lines=9> */
.L_x_116:
[----:B------:R-:W-:-:S04]  /*34a0*/  UIADD3 UR7, UPT, UPT, UR7, 0x1, URZ ;  /* 0x0000000107077890 */ /* 0x000fc8000fffe0ff */
[----:B------:R-:W-:-:S04]  /*34b0*/  UISETP.NE.AND UP0, UPT, UR7, 0x4, UPT ;  /* 0x000000040700788c */ /* 0x000fc8000bf05270 */
[----:B------:R-:W-:Y:S02]  /*34c0*/  USEL UR5, URZ, 0x1, UP0 ;  /* 0x00000001ff057887 */ /* 0x000fe40008000000 */
[----:B------:R-:W-:-:S04]  /*34d0*/  USEL UR7, UR7, URZ, UP0 ;  /* 0x000000ff07077287 */ /* 0x000fc80008000000 */
[----:B------:R-:W-:Y:S01]  /*34e0*/  ULEA UR7, UR7, UR6, 0x3 ;  /* 0x0000000607077291 */ /* 0x000fe2000f8e18ff */
[----:B-1----:R-:W-:-:S04]  /*34f0*/  LOP3.LUT R3, R2, UR5, RZ, 0x3c, !PT ;  /* 0x0000000502037c12 */ /* 0x002fc8000f8e3cff */
[----:B------:R-:W-:-:S04]  /*3500*/  SHF.L.U32 R3, R3, 0x1f, RZ ;  /* 0x0000001f03037819 */ /* 0x000fc800000006ff */
[----:B------:R-:W1:Y:S02]  /*3510*/  SYNCS.PHASECHK.TRANS64.TRYWAIT P0, [UR7], R3 ;  /* 0x00000003ff0075a7 */ /* 0x000e640008001107 */
[----:B-1----:R-:W-:Y:S05]  /*3520*/  @!P0 BRA `(.L_x_62) ;  /* 0x00000038005c8947 */ /* 0x002fea0003800000 */
.L_x_118:
[----:B------:R-:W-:Y:S01]  /*3530*/  NOP ;  /* 0x0000000000007918 */ /* 0x000fe20000000000 */
[----:B-1----:R-:W1:Y:S01]  /*3540*/  LDS R0, [UR4+0x14] ;  /* 0x00001404ff007984 */ /* 0x002e620008000800 */
[----:B------:R-:W-:Y:S01]  /*3550*/  ULOP3.LUT UR6, UR19, 0xffff, URZ, 0xc0, !UPT ;  /* 0x0000ffff13067892 */ /* 0x000fe2000f8ec0ff */
[----:B------:R-:W-:Y:S01]  /*3560*/  UMOV UR8, 0xffff ;  /* 0x0000ffff00087882 */ /* 0x000fe20000000000 */
[----:B------:R-:W-:Y:S02]  /*3570*/  UMOV UR5, 0x1 ;  /* 0x0000000100057882 */ /* 0x000fe40000000000 */
[----:B------:R-:W-:-:S04]  /*3580*/  USHF.R.U32.HI UR6, URZ, 0x5, UR6 ;  /* 0x00000005ff067899 */ /* 0x000fc80008011606 */
[----:B------:R-:W-:Y:S02]  /*3590*/  USHF.L.U32 UR8, UR8, UR6, URZ ;  /* 0x0000000608087299 */ /* 0x000fe400080006ff */
[----:B------:R-:W-:-:S04]  /*35a0*/  USHF.L.U32 UR5, UR5, UR6, URZ ;  /* 0x0000000605057299 */ /* 0x000fc800080006ff */
[----:B-1----:R-:W-:-:S04]  /*35b0*/  LOP3.LUT R0, R0, UR8, RZ, 0xc0, !PT ;  /* 0x0000000800007c12 */ /* 0x002fc8000f8ec0ff */
[----:B------:R-:W-:-:S13]  /*35c0*/  ISETP.NE.AND P0, PT, R0, UR8, PT ;  /* 0x0000000800007c0c */ /* 0x000fda000bf05270 */
[----:B------:R-:W-:Y:S05]  /*35d0*/  @P0 BRA `(.L_x_63) ;  /* 0x0000000000580947 */ /* 0x000fea0003800000 */
[----:B------:R-:W1:Y:S02]  /*35e0*/  LDS R0, [UR4+0x18] ;  /* 0x00001804ff007984 */ /* 0x000e640008000800 */
[----:B-1----:R-:W-:-:S04]  /*35f0*/  LOP3.LUT R0, R0, UR5, RZ, 0xc0, !PT ;  /* 0x0000000500007c12 */ /* 0x002fc8000f8ec0ff */
[----:B------:R-:W-:-:S13]  /*3600*/  ISETP.NE.AND P0, PT, R0, UR5, PT ;  /* 0x0000000500007c0c */ /* 0x000fda000bf05270 */
[----:B------:R-:W-:Y:S05]  /*3610*/  @P0 BRA `(.L_x_64) ;  /* 0x00000000003c0947 */ /* 0x000fea0003800000 */
[----:B------:R-:W1:Y:S01]  /*3620*/  S2R R2, SR_LANEID ;  /* 0x0000000000027919 */ /* 0x000e620000000000 */
[----:B------:R-:W-:Y:S01]  /*3630*/  ULOP3.LUT UR8, URZ, UR8, URZ, 0x33, !UPT ;  /* 0x00000008ff087292 */ /* 0x000fe2000f8e33ff */
[----:B------:R-:W-:Y:S01]  /*3640*/  LOP3.LUT R4, RZ, UR5, RZ, 0x33, !PT ;  /* 0x00000005ff047c12 */ /* 0x000fe2000f8e33ff */
[----:B------:R-:W-:Y:S02]  /*3650*/  VOTEU.ANY UR7, UPT, PT ;  /* 0x0000000000077886 */ /* 0x000fe400038e0100 */
[----:B------:R-:W-:Y:S01]  /*3660*/  UFLO.U32 UR7, UR7 ;  /* 0x00000007000772bd */ /* 0x000fe200080e0000 */
[----:B------:R-:W2:Y:S01]  /*3670*/  REDUX UR5, R4 ;  /* 0x00000000040573c4 */ /* 0x000ea20000000000 */
[----:B------:R-:W-:-:S06]  /*3680*/  IMAD.U32 R0, RZ, RZ, UR8 ;  /* 0x00000008ff007e24 */ /* 0x000fcc000f8e00ff */
[----:B------:R3:W-:Y:S01]  /*3690*/  UTCATOMSWS.AND URZ, UR8 ;  /* 0x0000000800ff79e3 */ /* 0x0007e20008000000 */
[----:B------:R-:W4:Y:S01]  /*36a0*/  REDUX UR6, R0 ;  /* 0x00000000000673c4 */ /* 0x000f220000000000 */
[----:B-1----:R-:W-:Y:S01]  /*36b0*/  ISETP.EQ.U32.AND P0, PT, R2, UR7, PT ;  /* 0x0000000702007c0c */ /* 0x002fe2000bf02070 */
[----:B--2---:R-:W-:Y:S01]  /*36c0*/  IMAD.U32 R2, RZ, RZ, UR5 ;  /* 0x00000005ff027e24 */ /* 0x004fe2000f8e00ff */
[----:B----4-:R-:W-:-:S11]  /*36d0*/  MOV R3, UR6 ;  /* 0x0000000600037c02 */ /* 0x010fd60008000f00 */
[----:B------:R3:W-:Y:S04]  /*36e0*/  @P0 ATOMS.AND RZ, [UR4+0x14], R3 ;  /* 0x00001403ffff098c */ /* 0x0007e8000a800004 */
[----:B------:R3:W-:Y:S01]  /*36f0*/  @P0 ATOMS.AND RZ, [UR4+0x18], R2 ;  /* 0x00001802ffff098c */ /* 0x0007e2000a800004 */
[----:B------:R-:W-:Y:S05]  /*3700*/  BRA `(.L_x_65) ;  /* 0x0000000000147947 */ /* 0x000fea0003800000 */
.L_x_64:
[----:B------:R-:W-:Y:S02]  /*3710*/  MOV R2, 0x3730 ;  /* 0x0000373000027802 */ /* 0x000fe40000000f00 */
[----:B----45:R-:W-:Y:S05]  /*3720*/  CALL.REL.NOINC `($__internal_0_$__cuda_sm10x_tcgen05_guardrail_trap_col_being_dealloced_not_returned_by_alloc) ;  /* 0x0000003800787944 */ /* 0x030fea0003c00000 */
[----:B------:R-:W-:Y:S05]  /*3730*/  BRA `(.L_x_65) ;  /* 0x0000000000087947 */ /* 0x000fea0003800000 */
.L_x_63:
[----:B------:R-:W-:Y:S02]  /*3740*/  MOV R2, 0x3760 ;  /* 0x0000376000027802 */ /* 0x000fe40000000f00 */
[----:B----45:R-:W-:Y:S05]  /*3750*/  CALL.REL.NOINC `($__internal_2_$__cuda_sm10x_tcgen05_guardrail_trap_unallocated_columns_being_dealloced) ;  /* 0x0000003800847944 */ /* 0x030fea0003c00000 */
.L_x_65:
[----:B------:R-:W-:Y:S01]  /*3760*/  NOP ;  /* 0x0000000000007918 */ /* 0x000fe20000000000 */
[----:B---3--:R-:W-:Y:S05]  /*3770*/  EXIT ;  /* 0x000000000000794d */ /* 0x008fea0003800000 */
.L_x_47:
[----:B------:R-:W-:-:S09]  /*3780*/  UISETP.NE.OR UP2, UPT, UR8, 0x3, !UP2 ;  /* 0x000000030800788c */ /* 0x000fd2000d745670 */
[----:B------:R-:W-:Y:S05]  /*3790*/  BRA.U UP2, `(.L_x_66) ;  /* 0x0000000902c87547 */ /* 0x000fea000b800000 */
[----:B------:R-:W1:Y:S01]  /*37a0*/  LDCU.64 UR6, c[0x0][0x888] ;  /* 0x00011100ff0677ac */ /* 0x000e620008000a00 */
[----:B------:R-:W2:Y:S01]  /*37b0*/  LDC R0, c[0x0][0xb30] ;  /* 0x0002cc00ff007b82 */ /* 0x000ea20000000800 */
[----:B------:R-:W-:Y:S01]  /*37c0*/  IMAD.MOV.U32 R30, RZ, RZ, 0x1 ;  /* 0x00000001ff1e7424 */ /* 0x000fe200078e00ff */
[----:B------:R-:W-:Y:S01]  /*37d0*/  CS2R R28, SRZ ;  /* 0x00000000001c7805 */ /* 0x000fe2000001ff00 */
[----:B------:R-:W4:Y:S01]  /*37e0*/  LDCU.64 UR4, c[0x0][0x890] ;  /* 0x00011200ff0477ac */ /* 0x000f220008000a00 */
[----:B------:R-:W-:Y:S01]  /*37f0*/  IMAD.MOV.U32 R25, RZ, RZ, 0x2000 ;  /* 0x00002000ff197424 */ /* 0x000fe200078e00ff */
[----:B------:R-:W-:-:S03]  /*3800*/  UMOV UR8, 0x400 ;  /* 0x0000040000087882 */ /* 0x000fc60000000000 */
[----:B------:R-:W3:Y:S01]  /*3810*/  LDC R19, c[0x0][0x370] ;  /* 0x0000dc00ff137b82 */ /* 0x000ee20000000800 */
[----:B------:R-:W-:-:S07]  /*3820*/  UPLOP3.LUT UP1, UPT, UPT, UPT, UPT, 0x40, 0x4 ;  /* 0x000000000004789c */ /* 0x000fce0003f2e870 */
[----:B------:R-:W3:Y:S01]  /*3830*/  LDC R2, c[0x0][0xb0c] ;  /* 0x0002c300ff027b82 */ /* 0x000ee20000000800 */
[----:B-1----:R-:W-:Y:S02]  /*3840*/  UISETP.NE.U32.AND UP2, UPT, UR6, URZ, UPT ;  /* 0x000000ff0600728c */ /* 0x002fe4000bf45070 */
[----:B------:R-:W-:Y:S02]  /*3850*/  ULEA UR6, UR37, UR8, 0x18 ;  /* 0x0000000825067291 */ /* 0x000fe4000f8ec0ff */
[----:B------:R-:W-:Y:S02]  /*3860*/  UISETP.NE.AND.EX UP2, UPT, UR7, URZ, UPT, UP2 ;  /* 0x000000ff0700728c */ /* 0x000fe4000bf45320 */
[----:B------:R-:W-:Y:S01]  /*3870*/  UIADD3 UR7, UPT, UPT, UR6, 0x30, URZ ;  /* 0x0000003006077890 */ /* 0x000fe2000fffe0ff */
[----:B------:R-:W1:Y:S01]  /*3880*/  LDC R18, c[0x0][0xb20] ;  /* 0x0002c800ff127b82 */ /* 0x000e620000000800 */
[----:B----4-:R-:W-:Y:S01]  /*3890*/  UISETP.NE.U32.AND UP3, UPT, UR4, URZ, UPT ;  /* 0x000000ff0400728c */ /* 0x010fe2000bf65070 */
[----:B--2---:R-:W-:Y:S01]  /*38a0*/  ISETP.NE.AND P1, PT, R0, 0x1, PT ;  /* 0x000000010000780c */ /* 0x004fe20003f25270 */
[----:B------:R-:W-:-:S02]  /*38b0*/  UPRMT UR37, UR37, 0x654, UR7 ;  /* 0x0000065425257896 */ /* 0x000fc40008000007 */
[----:B------:R-:W-:-:S03]  /*38c0*/  UISETP.NE.AND.EX UP3, UPT, UR5, URZ, UPT, UP3 ;  /* 0x000000ff0500728c */ /* 0x000fc6000bf65330 */
[----:B------:R-:W2:Y:S08]  /*38d0*/  LDC.64 R32, c[0x0][0x348] ;  /* 0x0000d200ff207b82 */ /* 0x000eb00000000a00 */
[----:B------:R-:W4:Y:S08]  /*38e0*/  LDC.64 R16, c[0x0][0xb10] ;  /* 0x0002c400ff107b82 */ /* 0x000f300000000a00 */
[----:B------:R-:W1:Y:S08]  /*38f0*/  LDC.64 R6, c[0x0][0xb18] ;  /* 0x0002c600ff067b82 */ /* 0x000e700000000a00 */
[----:B------:R-:W1:Y:S08]  /*3900*/  LDC.64 R4, c[0x0][0xb28] ;  /* 0x0002ca00ff047b82 */ /* 0x000e700000000a00 */
[----:B---3--:R-:W1:Y:S02]  /*3910*/  LDC R24, c[0x0][0x374] ;  /* 0x0000dd00ff187b82 */ /* 0x008e640000000800 */
.L_x_74:
[C---:B------:R-:W-:Y:S02]  /*3920*/  LEA R0, R29.reuse, UR6, 0x3 ;  /* 0x000000061d007c11 */ /* 0x040fe4000f8e18ff */
[----:B------:R-:W-:Y:S02]  /*3930*/  SHF.L.U32 R3, R28, 0x1f, RZ ;  /* 0x0000001f1c037819 */ /* 0x000fe400000006ff */
[----:B------:R-:W-:Y:S02]  /*3940*/  LEA R20, R29, UR6, 0x4 ;  /* 0x000000061d147c11 */ /* 0x000fe4000f8e20ff */
[----:B---3--:R-:W3:Y:S02]  /*3950*/  SYNCS.PHASECHK.TRANS64.TRYWAIT P0, [R0+URZ+0x50], R3 ;  /* 0x00005003000075a7 */ /* 0x008ee400080011ff */
[----:B---3--:R-:W-:Y:S05]  /*3960*/  @!P0 BRA `(.L_x_67) ;  /* 0x0000003400648947 */ /* 0x008fea0003800000 */
.L_x_119:
[----:B------:R-:W-:Y:S01]  /*3970*/  ISETP.GE.AND P0, PT, R72, 0x1, PT ;  /* 0x000000014800780c */ /* 0x000fe20003f06270 */
[----:B------:R-:W1:Y:S01]  /*3980*/  LDS.128 R20, [R20+0xe0] ;  /* 0x0000e00014147984 */ /* 0x000e620000000c00 */
[----:B------:R-:W-:Y:S01]  /*3990*/  ISETP.NE.U32.AND P4, PT, RZ, UR4, PT ;  /* 0x00000004ff007c0c */ /* 0x000fe2000bf85070 */
[----:B---3--:R-:W-:Y:S01]  /*39a0*/  VIADD R0, R0, 0x60 ;  /* 0x0000006000007836 */ /* 0x008fe20000000000 */
[----:B------:R-:W-:Y:S02]  /*39b0*/  SHF.L.U32 R26, R30, 0x1f, RZ ;  /* 0x0000001f1e1a7819 */ /* 0x000fe400000006ff */
[----:B------:R-:W-:Y:S02]  /*39c0*/  ISETP.NE.AND.EX P4, PT, RZ, UR5, PT, P4 ;  /* 0x00000005ff007c0c */ /* 0x000fe4000bf85340 */
[----:B------:R-:W-:Y:S01]  /*39d0*/  PRMT R0, RZ, 0x654, R0 ;  /* 0x00000654ff007816 */ /* 0x000fe20000000000 */
[----:B------:R-:W-:Y:S01]  /*39e0*/  @!PT LDS RZ, [RZ] ;  /* 0x00000000fffff984 */ /* 0x000fe20000000800 */
[----:B------:R-:W-:Y:S01]  /*39f0*/  @!PT LDS RZ, [RZ] ;  /* 0x00000000fffff984 */ /* 0x000fe20000000800 */
[----:B------:R-:W-:Y:S01]  /*3a00*/  @!PT LDS RZ, [RZ] ;  /* 0x00000000fffff984 */ /* 0x000fe20000000800 */
[----:B------:R-:W-:Y:S01]  /*3a10*/  @!PT LDS RZ, [RZ] ;  /* 0x00000000fffff984 */ /* 0x000fe20000000800 */
[----:B------:R3:W-:Y:S06]  /*3a20*/  MEMBAR.ALL.CTA ;  /* 0x0000000000007992 */ /* 0x0007ec0000008000 */
[----:B---3--:R-:W3:Y:S02]  /*3a30*/  FENCE.VIEW.ASYNC.S ;  /* 0x00000000000073c6 */ /* 0x008ee40000000000 */
[----:B---3--:R3:W-:Y:S01]  /*3a40*/  SYNCS.ARRIVE.TRANS64.RED.A1T0 RZ, [R0+URZ], RZ ;  /* 0x000000ff00ff79a7 */ /* 0x0087e200081004ff */
[----:B-1----:R-:W-:Y:S11]  /*3a50*/  LOP3.LUT P3, RZ, R22, 0x1, RZ, 0xc0, !PT ;  /* 0x0000000116ff7812 */ /* 0x002ff6000786c0ff */
[----:B------:R-:W-:Y:S02]  /*3a60*/  @!UPT UIADD3 URZ, UPT, UPT, URZ, URZ, URZ ;  /* 0x000000fffffff290 */ /* 0x000fe4000fffe0ff */
[----:B------:R-:W-:Y:S02]  /*3a70*/  @P3 MOV R13, R20 ;  /* 0x00000014000d3202 */ /* 0x000fe40000000f00 */
[----:B------:R-:W-:Y:S01]  /*3a80*/  @P3 LOP3.LUT R8, R21, 0xffff, RZ, 0xc0, !PT ;  /* 0x0000ffff15083812 */ /* 0x000fe200078ec0ff */
[----:B---3--:R-:W-:Y:S06]  /*3a90*/  @!P0 BRA `(.L_x_68) ;  /* 0x0000000000a48947 */ /* 0x008fec0003800000 */
[----:B------:R-:W-:Y:S01]  /*3aa0*/  IMAD.HI.U32 R31, R24, R7, RZ ;  /* 0x00000007181f7227 */ /* 0x000fe200078e00ff */
[----:B------:R-:W-:Y:S02]  /*3ab0*/  ISETP.NE.AND P0, PT, R6, 0x1, PT ;  /* 0x000000010600780c */ /* 0x000fe40003f05270 */
[----:B------:R-:W-:Y:S01]  /*3ac0*/  ISETP.NE.AND P2, PT, R72, 0x1, PT ;  /* 0x000000014800780c */ /* 0x000fe20003f45270 */
[----:B----4-:R-:W-:Y:S01]  /*3ad0*/  IMAD.HI.U32 R34, R19, R16, RZ ;  /* 0x0000001013227227 */ /* 0x010fe200078e00ff */
[----:B------:R-:W-:Y:S02]  /*3ae0*/  SHF.R.U32.HI R31, RZ, R18, R31 ;  /* 0x00000012ff1f7219 */ /* 0x000fe4000001161f */
[----:B------:R-:W-:Y:S01]  /*3af0*/  ISETP.NE.AND P5, PT, R2, 0x1, PT ;  /* 0x000000010200780c */ /* 0x000fe20003fa5270 */
[----:B------:R-:W-:Y:S01]  /*3b00*/  IMAD.HI.U32 R36, R13, R16, RZ ;  /* 0x000000100d247227 */ /* 0x000fe200078e00ff */
[----:B------:R-:W-:Y:S02]  /*3b10*/  SHF.R.U32.HI R34, RZ, R17, R34 ;  /* 0x00000011ff227219 */ /* 0x000fe40000011622 */
[----:B------:R-:W-:Y:S01]  /*3b20*/  SEL R3, R24, R31, !P0 ;  /* 0x0000001f18037207 */ /* 0x000fe20004000000 */
[C---:B------:R-:W-:Y:S01]  /*3b30*/  IMAD.HI.U32 R31, R8.reuse, R7, RZ ;  /* 0x00000007081f7227 */ /* 0x040fe200078e00ff */
[----:B------:R-:W-:Y:S02]  /*3b40*/  SEL R11, R19, R34, !P5 ;  /* 0x00000022130b7207 */ /* 0x000fe40006800000 */
[----:B------:R-:W-:Y:S01]  /*3b50*/  SHF.R.U32.HI R36, RZ, R17, R36 ;  /* 0x00000011ff247219 */ /* 0x000fe20000011624 */
[----:B------:R-:W-:Y:S01]  /*3b60*/  IMAD.HI.U32 R38, R3, R4, RZ ;  /* 0x0000000403267227 */ /* 0x000fe200078e00ff */
[----:B------:R-:W-:Y:S03]  /*3b70*/  SHF.R.U32.HI R31, RZ, R18, R31 ;  /* 0x00000012ff1f7219 */ /* 0x000fe6000001161f */
[----:B------:R-:W-:Y:S01]  /*3b80*/  IMAD.HI.U32 R34, R11, R4, RZ ;  /* 0x000000040b227227 */ /* 0x000fe200078e00ff */
[----:B------:R-:W-:Y:S02]  /*3b90*/  @P2 SHF.R.U32.HI R3, RZ, R5, R38 ;  /* 0x00000005ff032219 */ /* 0x000fe40000011626 */
[----:B------:R-:W-:Y:S02]  /*3ba0*/  SEL R9, R8, R31, !P0 ;  /* 0x0000001f08097207 */ /* 0x000fe40004000000 */
[----:B------:R-:W-:Y:S01]  /*3bb0*/  @P2 SHF.R.U32.HI R11, RZ, R5, R34 ;  /* 0x00000005ff0b2219 */ /* 0x000fe20000011622 */
[C---:B------:R-:W-:Y:S01]  /*3bc0*/  IMAD R10, R72.reuse, R3, RZ ;  /* 0x00000003480a7224 */ /* 0x040fe200078e02ff */
[----:B------:R-:W-:Y:S01]  /*3bd0*/  SEL R3, R13, R36, !P5 ;  /* 0x000000240d037207 */ /* 0x000fe20006800000 */
[C---:B------:R-:W-:Y:S03]  /*3be0*/  IMAD.HI.U32 R14, R9.reuse, R4, RZ ;  /* 0x00000004090e7227 */ /* 0x040fe600078e00ff */
[----:B------:R-:W-:Y:S01]  /*3bf0*/  ISETP.GE.AND P0, PT, R9, R10, PT ;  /* 0x0000000a0900720c */ /* 0x000fe20003f06270 */
[C---:B------:R-:W-:Y:S01]  /*3c00*/  IMAD R12, R72.reuse, R11, RZ ;  /* 0x0000000b480c7224 */ /* 0x040fe200078e02ff */
[-C--:B------:R-:W-:Y:S04]  /*3c10*/  SHF.R.U32.HI R14, RZ, R5.reuse, R14 ;  /* 0x00000005ff0e7219 */ /* 0x080fe8000001160e */
[----:B------:R-:W-:Y:S02]  /*3c20*/  ISETP.GE.OR P0, PT, R3, R12, P0 ;  /* 0x0000000c0300720c */ /* 0x000fe40000706670 */
[----:B------:R-:W-:Y:S05]  /*3c30*/  SEL R15, R9, R14, !P2 ;  /* 0x0000000e090f7207 */ /* 0x000fea0005000000 */
[----:B------:R-:W-:Y:S04]  /*3c40*/  IMAD.MOV R14, RZ, RZ, -R15 ;  /* 0x000000ffff0e7224 */ /* 0x000fe800078e0a0f */
[----:B------:R-:W-:Y:S02]  /*3c50*/  IMAD R14, R72, R14, R9 ;  /* 0x0000000e480e7224 */ /* 0x000fe400078e0209 */
[C---:B------:R-:W-:Y:S05]  /*3c60*/  @!P0 IMAD.HI.U32 R10, R3.reuse, R4, RZ ;  /* 0x00000004030a8227 */ /* 0x040fea00078e00ff */
[----:B------:R-:W-:Y:S04]  /*3c70*/  @!P0 SHF.R.U32.HI R10, RZ, R5, R10 ;  /* 0x00000005ff0a8219 */ /* 0x000fe8000001160a */
[----:B------:R-:W-:Y:S01]  /*3c80*/  @!P0 SEL R0, R3, R10, !P2 ;  /* 0x0000000a03008207 */ /* 0x000fe20005000000 */
[----:B------:R-:W-:Y:S03]  /*3c90*/  IMAD.MOV R10, RZ, RZ, -R3 ;  /* 0x000000ffff0a7224 */ /* 0x000fe600078e0a03 */
[----:B------:R-:W-:Y:S01]  /*3ca0*/  @!P0 IADD3 R15, PT, PT, R15, -R0, RZ ;  /* 0x800000000f0f8210 */ /* 0x000fe20007ffe0ff */
[----:B------:R-:W-:Y:S01]  /*3cb0*/  @!P0 IMAD R0, R11, R14, R0 ;  /* 0x0000000e0b008224 */ /* 0x000fe200078e0200 */
[----:B------:R-:W-:Y:S01]  /*3cc0*/  IADD3 R11, PT, PT, -R9, RZ, RZ ;  /* 0x000000ff090b7210 */ /* 0x000fe20007ffe1ff */
[----:B------:R-:W-:Y:S02]  /*3cd0*/  IMAD R13, R2, R10, R13 ;  /* 0x0000000a020d7224 */ /* 0x000fe400078e020d */
[----:B------:R-:W-:Y:S02]  /*3ce0*/  @!P0 IMAD R9, R15, R72, R3 ;  /* 0x000000480f098224 */ /* 0x000fe400078e0203 */
[----:B------:R-:W-:Y:S02]  /*3cf0*/  @!P0 IMAD.MOV.U32 R3, RZ, RZ, R0 ;  /* 0x000000ffff038224 */ /* 0x000fe400078e0000 */
[----:B------:R-:W-:Y:S02]  /*3d00*/  IMAD R8, R6, R11, R8 ;  /* 0x0000000b06087224 */ /* 0x000fe400078e0208 */
[----:B------:R-:W-:Y:S02]  /*3d10*/  IMAD R13, R3, R2, R13 ;  /* 0x00000002030d7224 */ /* 0x000fe400078e020d */
[----:B------:R-:W-:Y:S02]  /*3d20*/  IMAD R8, R9, R6, R8 ;  /* 0x0000000609087224 */ /* 0x000fe400078e0208 */
.L_x_68:
[----:B------:R-:W-:Y:S05]  /*3d30*/  BRA.U UP1, `(.L_x_69) ;  /* 0x0000000101107547 */ /* 0x000fea000b800000 */
[----:B------:R-:W-:Y:S04]  /*3d40*/  MOV R0, UR13 ;  /* 0x0000000d00007c02 */ /* 0x000fe80008000f00 */
[----:B------:R-:W-:Y:S04]  /*3d50*/  SHF.L.U32 R3, R0, 0x1f, RZ ;  /* 0x0000001f00037819 */ /* 0x000fe800000006ff */
[----:B------:R-:W1:Y:S02]  /*3d60*/  SYNCS.PHASECHK.TRANS64.TRYWAIT P0, [UR6+0x48], R3 ;  /* 0x00004803ff0075a7 */ /* 0x000e640008001106 */
[----:B-1----:R-:W-:Y:S05]  /*3d70*/  @!P0 BRA `(.L_x_70) ;  /* 0x0000003000748947 */ /* 0x002fea0003800000 */
.L_x_69:
[----:B------:R-:W-:Y:S05]  /*3d80*/  BRA.U !UP3, `(.L_x_71) ;  /* 0x000000010b347547 */ /* 0x000fea000b800000 */
[----:B------:R-:W-:Y:S01]  /*3d90*/  UPLOP3.LUT UP0, UPT, UPT, UPT, UP2, 0x80, 0x8 ;  /* 0x000000000008789c */ /* 0x000fe20003f0f020 */
[----:B-1----:R-:W-:Y:S02]  /*3da0*/  HFMA2 R0, -RZ, RZ, 0, 5.9604644775390625e-08 ;  /* 0x00000001ff007431 */ /* 0x002fe400000001ff */
[----:B------:R-:W-:Y:S03]  /*3db0*/  IMAD.MOV.U32 R168, RZ, RZ, 0x1 ;  /* 0x00000001ffa87424 */ /* 0x000fe600078e00ff */
[----:B------:R-:W-:Y:S05]  /*3dc0*/  PLOP3.LUT P0, PT, PT, PT, UP0, 0x80, 0x8 ;  /* 0x000000000008781c */ /* 0x000fea0003f0f008 */
[----:B------:R-:W1:Y:S01]  /*3dd0*/  @UP0 LDCU.64 UR8, c[0x0][0x888] ;  /* 0x00011100ff0807ac */ /* 0x000e620008000a00 */
[----:B------:R-:W-:Y:S07]  /*3de0*/  @UP0 UIMAD UR7, UR36, UR4, URZ ;  /* 0x00000004240702a4 */ /* 0x000fee000f8e02ff */
[----:B------:R-:W-:Y:S01]  /*3df0*/  @!P0 PRMT R168, R0, 0x7610, R168 ;  /* 0x0000761000a88816 */ /* 0x000fe200000000a8 */
[----:B-1----:R-:W-:Y:S03]  /*3e00*/  @UP0 UIMAD.WIDE UR8, UR7, 0x4, UR8 ;  /* 0x00000004070808a5 */ /* 0x002fe6000f8e0208 */
[----:B------:R-:W1:Y:S03]  /*3e10*/  @!UP0 LDCU UR7, c[0x0][0x880] ;  /* 0x00011000ff0787ac */ /* 0x000e660008000800 */
[----:B------:R-:W-:Y:S01]  /*3e20*/  IMAD.U32 R10, RZ, RZ, UR8 ;  /* 0x00000008ff0a7e24 */ /* 0x000fe2000f8e00ff */
[----:B------:R-:W-:Y:S05]  /*3e30*/  MOV R11, UR9 ;  /* 0x00000009000b7c02 */ /* 0x000fea0008000f00 */
[----:B-----5:R3:W5:Y:S02]  /*3e40*/  @P0 LDG.E R80, desc[UR40][R10.64] ;  /* 0x000000280a500981 */ /* 0x020764000c1e1900 */
[----:B-1-3--:R-:W-:Y:S07]  /*3e50*/  @!P0 IMAD.U32 R80, RZ, RZ, UR7 ;  /* 0x00000007ff508e24 */ /* 0x00afee000f8e00ff */
.L_x_71:
[----:B-----5:R-:W-:Y:S01]  /*3e60*/  @!P4 ISETP.EQ.AND P5, PT, R80, RZ, PT ;  /* 0x000000ff5000c20c */ /* 0x020fe20003fa2270 */
[----:B------:R-:W-:Y:S01]  /*3e70*/  @!UPT UIADD3 URZ, UPT, UPT, URZ, URZ, URZ ;  /* 0x000000fffffff290 */ /* 0x000fe2000fffe0ff */
[----:B------:R-:W-:Y:S11]  /*3e80*/  @!P4 BRA `(.L_x_72) ;  /* 0x000000000014c947 */ /* 0x000ff60003800000 */
[----:B------:R-:W-:Y:S02]  /*3e90*/  LOP3.LUT P0, RZ, R168, 0xff, RZ, 0xc0, !PT ;  /* 0x000000ffa8ff7812 */ /* 0x000fe4000780c0ff */
[----:B------:R-:W-:Y:S04]  /*3ea0*/  PLOP3.LUT P5, PT, PT, PT, UP0, 0x80, 0x8 ;  /* 0x000000000008781c */ /* 0x000fe80003faf008 */
[----:B------:R-:W-:Y:S07]  /*3eb0*/  PLOP3.LUT P5, PT, P5, PT, PT, 0x8, 0x80 ;  /* 0x000000000080781c */ /* 0x000fee0002fae170 */
[----:B------:R-:W-:Y:S11]  /*3ec0*/  @P0 ISETP.EQ.AND P5, PT, R80, RZ, PT ;  /* 0x000000ff5000020c */ /* 0x000ff60003fa2270 */
[----:B------:R-:W-:Y:S02]  /*3ed0*/  @!UPT UIADD3 URZ, UPT, UPT, URZ, URZ, URZ ;  /* 0x000000fffffff290 */ /* 0x000fe4000fffe0ff */
.L_x_72:
[----:B------:R-:W3:Y:S01]  /*3ee0*/  SYNCS.PHASECHK.TRANS64.TRYWAIT P4, [UR6+0x38], R26 ;  /* 0x0000381aff0075a7 */ /* 0x000ee20008081106 */
[----:B------:R-:W-:Y:S01]  /*3ef0*/  @P3 SHF.R.U32.HI R27, RZ, 0x10, R21 ;  /* 0x00000010ff1b3819 */ /* 0x000fe20000011615 */
[----:B------:R-:W-:Y:S01]  /*3f00*/  VIADD R29, R29, 0x1 ;  /* 0x000000011d1d7836 */ /* 0x000fe20000000000 */
[----:B------:R-:W5:Y:S08]  /*3f10*/  LDC.64 R14, c[0x0][0xb10] ;  /* 0x0002c400ff0e7b82 */ /* 0x000f700000000a00 */
[----:B------:R-:W2:Y:S08]  /*3f20*/  LDC.64 R10, c[0x0][0xb18] ;  /* 0x0002c600ff0a7b82 */ /* 0x000eb00000000a00 */
[----:B-1----:R-:W1:Y:S08]  /*3f30*/  @!P1 LDC R0, c[0x0][0xb20] ;  /* 0x0002c800ff009b82 */ /* 0x002e700000000800 */
[----:B------:R-:W4:Y:S01]  /*3f40*/  @!P1 LDC R3, c[0x0][0xb0c] ;  /* 0x0002c300ff039b82 */ /* 0x000f220000000800 */
[----:B-----5:R-:W-:Y:S05]  /*3f50*/  @!P1 IMAD.HI.U32 R14, R13, R14, RZ ;  /* 0x0000000e0d0e9227 */ /* 0x020fea00078e00ff */
[----:B------:R-:W-:Y:S01]  /*3f60*/  @!P1 SHF.R.U32.HI R14, RZ, R15, R14 ;  /* 0x0000000fff0e9219 */ /* 0x000fe2000001160e */
[----:B--2---:R-:W-:Y:S01]  /*3f70*/  @!P1 IMAD.HI.U32 R11, R8, R11, RZ ;  /* 0x0000000b080b9227 */ /* 0x004fe200078e00ff */
[----:B------:R-:W-:Y:S04]  /*3f80*/  @!P1 ISETP.NE.AND P0, PT, R10, 0x1, PT ;  /* 0x000000010a00980c */ /* 0x000fe80003f05270 */
[----:B-1----:R-:W-:Y:S02]  /*3f90*/  @!P1 SHF.R.U32.HI R9, RZ, R0, R11 ;  /* 0x00000000ff099219 */ /* 0x002fe4000001160b */
[----:B----4-:R-:W-:Y:S02]  /*3fa0*/  @!P1 ISETP.NE.AND P2, PT, R3, 0x1, PT ;  /* 0x000000010300980c */ /* 0x010fe40003f45270 */
[----:B------:R-:W-:Y:S02]  /*3fb0*/  @!P1 SEL R9, R8, R9, !P0 ;  /* 0x0000000908099207 */ /* 0x000fe40004000000 */
[----:B------:R-:W-:Y:S02]  /*3fc0*/  ELECT P0, URZ, PT ;  /* 0x0000000000ff782f */ /* 0x000fe40003800000 */
[----:B------:R-:W-:Y:S05]  /*3fd0*/  @!P1 SEL R14, R13, R14, !P2 ;  /* 0x0000000e0d0e9207 */ /* 0x000fea0005000000 */
[----:B------:R-:W-:Y:S02]  /*3fe0*/  @!P1 IMAD.IADD R0, R9, 0x1, -R14 ;  /* 0x0000000109009824 */ /* 0x000fe400078e0a0e */
[----:B------:R-:W-:Y:S02]  /*3ff0*/  @!P1 IMAD.IADD R9, R14, 0x1, -R9 ;  /* 0x000000010e099824 */ /* 0x000fe400078e0a09 */
[----:B------:R-:W-:Y:S02]  /*4000*/  @!P1 IMAD R13, R0, R3, R13 ;  /* 0x00000003000d9224 */ /* 0x000fe400078e020d */
[----:B------:R-:W-:Y:S01]  /*4010*/  @!P1 IMAD R8, R9, R10, R8 ;  /* 0x0000000a09089224 */ /* 0x000fe200078e0208 */
[----:B---3--:R-:W-:Y:S06]  /*4020*/  @!P4 BRA `(.L_x_73) ;  /* 0x0000002c00e0c947 */ /* 0x008fec0003800000 */
.L_x_122:
[----:B------:R-:W-:Y:S01]  /*4030*/  PLOP3.LUT P5, PT, P5, P0, PT, 0xf2, 0x2f ;  /* 0x00000000002f781c */ /* 0x000fe20002fa1e72 */
[----:B------:R-:W-:Y:S01]  /*4040*/  UMOV UR14, 0x0 ;  /* 0x00000000000e7882 */ /* 0x000fe20000000000 */
[----:B------:R-:W-:Y:S01]  /*4050*/  LOP3.LUT R30, R30, 0x1, RZ, 0x3c, !PT ;  /* 0x000000011e1e7812 */ /* 0x000fe200078e3cff */
[----:B------:R-:W-:Y:S01]  /*4060*/  UMOV UR15, 0x10000000 ;  /* 0x10000000000f7882 */ /* 0x000fe20000000000 */
[----:B------:R-:W-:Y:S01]  /*4070*/  UMOV UR12, UR36 ;  /* 0x00000024000c7c82 */ /* 0x000fe20008000000 */
[----:B------:R-:W-:Y:S08]  /*4080*/  @P3 R2UR UR36, R27 ;  /* 0x000000001b2432ca */ /* 0x000ff000000e0000 */
[----:B-1----:R-:W-:Y:S01]  /*4090*/  @!P5 IADD3 R3, P0, PT, R32, 0x580, RZ ;  /* 0x000005802003d810 */ /* 0x002fe20007f1e0ff */
[----:B------:R-:W-:Y:S01]  /*40a0*/  @!P5 IMAD.SHL.U32 R165, R165, 0x40, RZ ;  /* 0x00000040a5a5d824 */ /* 0x000fe200078e00ff */
[----:B------:R-:W-:Y:S01]  /*40b0*/  VOTEU.ALL UP1, P5 ;  /* 0x0000000000ff7886 */ /* 0x000fe20002820000 */
[----:B------:R-:W-:Y:S01]  /*40c0*/  @!P5 IMAD.SHL.U32 R167, R167, 0x80, RZ ;  /* 0x00000080a7a7d824 */ /* 0x000fe200078e00ff */
[----:B------:R-:W-:Y:S01]  /*40d0*/  @!P5 R2UR UR8, R3 ;  /* 0x000000000308d2ca */ /* 0x000fe200000e0000 */
[----:B------:R-:W-:Y:S01]  /*40e0*/  @!P5 IMAD.X R0, RZ, RZ, R33, P0 ;  /* 0x000000ffff00d224 */ /* 0x000fe200000e0621 */
[----:B------:R-:W-:Y:S01]  /*40f0*/  @!P5 R2UR UR10, R165 ;  /* 0x00000000a50ad2ca */ /* 0x000fe200000e0000 */
[----:B------:R-:W-:Y:S01]  /*4100*/  @!UP1 UIADD3 UR9, UPT, UPT, UR6, 0x30, URZ ;  /* 0x0000003006099890 */ /* 0x000fe2000fffe0ff */
[----:B------:R-:W-:Y:S01]  /*4110*/  @!P5 R2UR UR11, R167 ;  /* 0x00000000a70bd2ca */ /* 0x000fe200000e0000 */
[----:B------:R-:W-:Y:S01]  /*4120*/  IMAD.IADD R165, R8, 0x1, R164 ;  /* 0x0000000108a57824 */ /* 0x000fe200078e02a4 */
[----:B------:R-:W-:Y:S01]  /*4130*/  @!P5 R2UR UR7, R0 ;  /* 0x000000000007d2ca */ /* 0x000fe200000e0000 */
[----:B------:R-:W-:Y:S01]  /*4140*/  IMAD.IADD R167, R13, 0x1, R166 ;  /* 0x000000010da77824 */ /* 0x000fe200078e02a6 */
[C---:B------:R-:W-:Y:S04]  /*4150*/  ISETP.NE.AND P0, PT, R29.reuse, 0x2, PT ;  /* 0x000000021d00780c */ /* 0x040fe80003f05270 */
[----:B------:R-:W-:Y:S01]  /*4160*/  SEL R3, RZ, 0x1, P0 ;  /* 0x00000001ff037807 */ /* 0x000fe20000000000 */
[----:B------:R-:W-:Y:S01]  /*4170*/  IMAD.U32 R10, RZ, RZ, UR8 ;  /* 0x00000008ff0a7e24 */ /* 0x000fe2000f8e00ff */
[----:B------:R-:W-:Y:S01]  /*4180*/  @!UP1 UIADD3 UR8, UPT, UPT, UR6, 0x200, URZ ;  /* 0x0000020006089890 */ /* 0x000fe2000fffe0ff */
[----:B------:R-:W-:Y:S01]  /*4190*/  SEL R29, R29, RZ, P0 ;  /* 0x000000ff1d1d7207 */ /* 0x000fe20000000000 */
[----:B------:R-:W-:Y:S01]  /*41a0*/  VOTEU.ALL UP1, P5 ;  /* 0x0000000000ff7886 */ /* 0x000fe20002820000 */
[----:B------:R-:W-:Y:S02]  /*41b0*/  LOP3.LUT R28, R28, R3, RZ, 0x3c, !PT ;  /* 0x000000031c1c7212 */ /* 0x000fe400078e3cff */
[----:B------:R-:W-:Y:S01]  /*41c0*/  IMAD.U32 R11, RZ, RZ, UR7 ;  /* 0x00000007ff0b7e24 */ /* 0x000fe2000f8e00ff */
[----:B------:R-:W-:Y:S04]  /*41d0*/  @!P5 R2UR UR16, R10 ;  /* 0x000000000a10d2ca */ /* 0x000fe800000e0000 */
[----:B------:R-:W-:Y:S11]  /*41e0*/  @!P5 R2UR UR17, R11 ;  /* 0x000000000b11d2ca */ /* 0x000ff600000e0000 */
[----:B------:R-:W-:Y:S02]  /*41f0*/  @!UPT UIADD3 URZ, UPT, UPT, URZ, URZ, URZ ;  /* 0x000000fffffff290 */ /* 0x000fe4000fffe0ff */
[----:B------:R3:W-:Y:S01]  /*4200*/  @!UP1 UTMALDG.3D [UR8], [UR16], desc[UR14] ;  /* 0x00000e08100095b4 */ /* 0x0007e20008011000 */
[----:B------:R3:W-:Y:S01]  /*4210*/  @!P5 SYNCS.ARRIVE.TRANS64.RED.A0TR RZ, [UR6+0x30], R25 ;  /* 0x00003019ffffd9a7 */ /* 0x0007e20008300406 */
[----:B------:R-:W-:Y:S01]  /*4220*/  UPLOP3.LUT UP1, UPT, UPT, UPT, UPT, 0x80, 0x8 ;  /* 0x000000000008789c */ /* 0x000fe20003f2f070 */
[----:B------:R-:W-:Y:S01]  /*4230*/  SYNCS.ARRIVE.TRANS64.RED.A1T0 RZ, [UR37], RZ ;  /* 0x000000ffffff79a7 */ /* 0x000fe20008100425 */
[----:B------:R-:W-:Y:S09]  /*4240*/  @P3 BRA `(.L_x_74) ;  /* 0xfffffff400b43947 */ /* 0x000ff2000383ffff */
[----:B------:R-:W-:Y:S07]  /*4250*/  MOV R0, UR6 ;  /* 0x0000000600007c02 */ /* 0x000fee0008000f00 */
.L_x_75:
[----:B-1----:R-:W-:-:S04]  /*4260*/  SHF.L.U32 R3, R30, 0x1f, RZ ;  /* 0x0000001f1e037819 */ /* 0x002fc800000006ff */
[----:B------:R1:W2:Y:S03]  /*4270*/  SYNCS.PHASECHK.TRANS64.TRYWAIT P0, [R0+URZ+0x38], R3 ;  /* 0x00003803000075a7 */ /* 0x0002a600080011ff */
[----:B--2---:R-:W-:Y:S05]  /*4280*/  @!P0 NANOSLEEP.SYNCS 0x989680 ;  /* 0x009896800000895d */ /* 0x004fea0003900000 */
[----:B------:R-:W2:Y:S02]  /*4290*/  @!P0 SYNCS.PHASECHK.TRANS64 P0, [R0+URZ+0x38], R3 ;  /* 0x00003803000085a7 */ /* 0x000ea400080010ff */
[----:B--23--:R-:W-:Y:S05]  /*42a0*/  @P0 EXIT ;  /* 0x000000000000094d */ /* 0x00cfea0003800000 */
[----:B------:R-:W-:Y:S05]  /*42b0*/  BRA `(.L_x_75) ;  /* 0xfffffffc00e87947 */ /* 0x000fea000383ffff */
.L_x_66:
[----:B------:R-:W-:-:S06]  /*42c0*/  UISETP.GE.AND UP1, UPT, UR8, 0x4, UPT ;  /* 0x000000040800788c */ /* 0x000fcc000bf26270 */
[----:B------:R-:W-:-:S13]  /*42d0*/  PLOP3.LUT P0, PT, PT, PT, UP1, 0x80, 0x8 ;  /* 0x000000000008781c */ /* 0x000fda0003f0f018 */
[----:B------:R-:W-:Y:S05]  /*42e0*/  @!P0 EXIT ;  /* 0x000000000000894d */ /* 0x000fea0003800000 */
[----:B------:R-:W-:Y:S01]  /*42f0*/  BAR.SYNC.DEFER_BLOCKING 0x6, 0xa0 ;  /* 0x0182800000007b1d */ /* 0x000fe20000010000 */
[C---:B------:R-:W-:Y:S01]  /*4300*/  IMAD.SHL.U32 R180, R176.reuse, 0x40, RZ ;  /* 0x00000040b0b47824 */ /* 0x040fe200078e00ff */
[C---:B------:R-:W-:Y:S01]  /*4310*/  R2P PR, R176.reuse, 0x6 ;  /* 0x00000006b0007804 */ /* 0x040fe20000000000 */
[C---:B------:R-:W-:Y:S01]  /*4320*/  IMAD.SHL.U32 R2, R176.reuse, 0x8, RZ ;  /* 0x00000008b0027824 */ /* 0x040fe200078e00ff */
[----:B------:R-:W-:Y:S01]  /*4330*/  SHF.L.U32 R79, R176, 0x10, RZ ;  /* 0x00000010b04f7819 */ /* 0x000fe200000006ff */
[----:B------:R-:W-:Y:S01]  /*4340*/  IMAD.MOV.U32 R179, RZ, RZ, 0x10 ;  /* 0x00000010ffb37424 */ /* 0x000fe200078e00ff */
[----:B------:R-:W-:Y:S01]  /*4350*/  UMOV UR43, 0x400 ;  /* 0x00000400002b7882 */ /* 0x000fe20000000000 */
[----:B------:R-:W-:Y:S01]  /*4360*/  LOP3.LUT R3, R180, 0x180, RZ, 0xc0, !PT ;  /* 0x00000180b4037812 */ /* 0x000fe200078ec0ff */
[----:B------:R-:W-:Y:S01]  /*4370*/  ULEA UR43, UR37, UR43, 0x18 ;  /* 0x0000002b252b7291 */ /* 0x000fe2000f8ec0ff */
[----:B------:R-:W1:Y:S01]  /*4380*/  LDC R171, c[0x0][0x370] ;  /* 0x0000dc00ffab7b82 */ /* 0x000e620000000800 */
[----:B------:R-:W-:Y:S01]  /*4390*/  SEL R179, R179, 0xfffffff0, !P1 ;  /* 0xfffffff0b3b37807 */ /* 0x000fe20004800000 */
[----:B------:R-:W-:Y:S01]  /*43a0*/  HFMA2 R183, -RZ, RZ, 0, 0 ;  /* 0x00000000ffb77431 */ /* 0x000fe200000001ff */
[----:B------:R-:W-:Y:S01]  /*43b0*/  LOP3.LUT R3, R3, 0x30, R2, 0xf8, !PT ;  /* 0x0000003003037812 */ /* 0x000fe200078ef802 */
[----:B------:R-:W-:Y:S01]  /*43c0*/  UIADD3 UR4, UPT, UPT, UR43, 0x2200, URZ ;  /* 0x000022002b047890 */ /* 0x000fe2000fffe0ff */
[----:B------:R-:W-:Y:S01]  /*43d0*/  LOP3.LUT R79, R79, 0x600000, RZ, 0xc0, !PT ;  /* 0x006000004f4f7812 */ /* 0x000fe200078ec0ff */
[----:B------:R-:W-:Y:S01]  /*43e0*/  IMAD.MOV.U32 R76, RZ, RZ, RZ ;  /* 0x000000ffff4c7224 */ /* 0x000fe200078e00ff */
[----:B------:R-:W-:Y:S01]  /*43f0*/  LOP3.LUT R180, R3, 0x1e40, R180, 0xf8, !PT ;  /* 0x00001e4003b47812 */ /* 0x000fe200078ef8b4 */
[----:B------:R-:W2:Y:S01]  /*4400*/  LDC R74, c[0x0][0xb0c] ;  /* 0x0002c300ff4a7b82 */ /* 0x000ea20000000800 */
[----:B------:R-:W-:Y:S01]  /*4410*/  IMAD.MOV.U32 R3, RZ, RZ, 0x20 ;  /* 0x00000020ff037424 */ /* 0x000fe200078e00ff */
[----:B------:R-:W-:Y:S01]  /*4420*/  CS2R R184, SRZ ;  /* 0x0000000000b87805 */ /* 0x000fe2000001ff00 */
[----:B------:R-:W-:Y:S01]  /*4430*/  IMAD.MOV.U32 R188, RZ, RZ, RZ ;  /* 0x000000ffffbc7224 */ /* 0x000fe200078e00ff */
[----:B------:R-:W4:Y:S01]  /*4440*/  LDCU.64 UR46, c[0x0][0x348] ;  /* 0x00006900ff2e77ac */ /* 0x000f220008000a00 */
[----:B------:R-:W-:Y:S01]  /*4450*/  VIADD R2, R180, UR43 ;  /* 0x0000002bb4027c36 */ /* 0x000fe20008000000 */
[----:B------:R-:W-:Y:S01]  /*4460*/  SEL R3, R3, 0xffffffe0, !P2 ;  /* 0xffffffe003037807 */ /* 0x000fe20005000000 */
[----:B------:R-:W3:Y:S01]  /*4470*/  LDS R0, [UR43+0x100] ;  /* 0x0001002bff007984 */ /* 0x000ee20008000800 */
[----:B------:R-:W1:Y:S01]  /*4480*/  LDC R169, c[0x0][0xb20] ;  /* 0x0002c800ffa97b82 */ /* 0x000e620000000800 */
[----:B------:R-:W-:Y:S01]  /*4490*/  IMAD.U32 R186, RZ, RZ, UR4 ;  /* 0x00000004ffba7e24 */ /* 0x000fe2000f8e00ff */
[----:B------:R-:W-:Y:S01]  /*44a0*/  SHF.R.U32.HI R4, RZ, 0x4, R3 ;  /* 0x00000004ff047819 */ /* 0x000fe20000011603 */
[--C-:B------:R-:W-:Y:S01]  /*44b0*/  IMAD.IADD R178, R3, 0x1, R2.reuse ;  /* 0x0000000103b27824 */ /* 0x100fe200078e0202 */
[----:B------:R-:W1:Y:S02]  /*44c0*/  LDCU.64 UR38, c[0x0][0x888] ;  /* 0x00011100ff2677ac */ /* 0x000e640008000a00 */
[C---:B------:R-:W-:Y:S01]  /*44d0*/  LEA.HI R177, R179.reuse, R4, RZ, 0x1c ;  /* 0x00000004b3b17211 */ /* 0x040fe200078fe0ff */
[----:B------:R-:W-:Y:S01]  /*44e0*/  IMAD.IADD R179, R179, 0x1, R2 ;  /* 0x00000001b3b37824 */ /* 0x000fe200078e0202 */
[----:B------:R-:W1:Y:S01]  /*44f0*/  LDC R73, c[0x0][0xb30] ;  /* 0x0002cc00ff497b82 */ /* 0x000e620000000800 */
[----:B------:R-:W-:Y:S01]  /*4500*/  UIADD3 UR42, UPT, UPT, UR43, 0x200, URZ ;  /* 0x000002002b2a7890 */ /* 0x000fe2000fffe0ff */
[----:B------:R-:W-:-:S06]  /*4510*/  LEA R177, R177, R2, 0x4 ;  /* 0x00000002b1b17211 */ /* 0x000fcc00078e20ff */
[----:B------:R-:W1:Y:S08]  /*4520*/  LDC.64 R158, c[0x0][0xb10] ;  /* 0x0002c400ff9e7b82 */ /* 0x000e700000000a00 */
[----:B------:R-:W1:Y:S08]  /*4530*/  LDC.64 R70, c[0x0][0xb18] ;  /* 0x0002c600ff467b82 */ /* 0x000e700000000a00 */
[----:B------:R-:W1:Y:S01]  /*4540*/  LDC.64 R154, c[0x0][0x888] ;  /* 0x00022200ff9a7b82 */ /* 0x000e620000000a00 */
[----:B---3--:R-:W-:-:S07]  /*4550*/  IMAD.IADD R79, R0, 0x1, R79 ;  /* 0x00000001004f7824 */ /* 0x008fce00078e024f */
[----:B------:R-:W3:Y:S08]  /*4560*/  LDC.64 R68, c[0x0][0xb28] ;  /* 0x0002ca00ff447b82 */ /* 0x000ef00000000a00 */
[----:B------:R-:W1:Y:S08]  /*4570*/  LDC.64 R156, c[0x0][0x890] ;  /* 0x00022400ff9c7b82 */ /* 0x000e700000000a00 */
[----:B------:R-:W1:Y:S08]  /*4580*/  LDC.64 R152, c[0x0][0x8b0] ;  /* 0x00022c00ff987b82 */ /* 0x000e700000000a00 */
[----:B------:R-:W1:Y:S08]  /*4590*/  LDC.64 R146, c[0x0][0x8a8] ;  /* 0x00022a00ff927b82 */ /* 0x000e700000000a00 */
[----:B--2-4-:R-:W1:Y:S02]  /*45a0*/  LDC R170, c[0x0][0x374] ;  /* 0x0000dd00ffaa7b82 */ /* 0x014e640000000800 */
.L_x_93:
[----:B------:R-:W-:Y:S02]  /*45b0*/  LEA R0, R188, UR43, 0x3 ;  /* 0x0000002bbc007c11 */ /* 0x000fe4000f8e18ff */
[----:B------:R-:W-:Y:S02]  /*45c0*/  SHF.L.U32 R3, R184, 0x1f, RZ ;  /* 0x0000001fb8037819 */ /* 0x000fe400000006ff */
[----:B------:R-:W-:Y:S02]  /*45d0*/  LEA R16, R188, UR43, 0x4 ;  /* 0x0000002bbc107c11 */ /* 0x000fe4000f8e20ff */
[----:B--2---:R-:W2:Y:S02]  /*45e0*/  SYNCS.PHASECHK.TRANS64.TRYWAIT P0, [R0+URZ+0x50], R3 ;  /* 0x00005003000075a7 */ /* 0x004ea400080011ff */
[----:B-12---:R-:W-:Y:S05]  /*45f0*/  @!P0 BRA `(.L_x_76) ;  /* 0x0000002800848947 */ /* 0x006fea0003800000 */
.L_x_123:
[----:B------:R-:W4:Y:S01]  /*4600*/  LDC.64 R12, c[0x0][0xb10] ;  /* 0x0002c400ff0c7b82 */ /* 0x000f220000000a00 */
[----:B------:R-:W3:Y:S01]  /*4610*/  LDS.128 R16, [R16+0xe0] ;  /* 0x0000e00010107984 */ /* 0x000ee20000000c00 */
[----:B-1----:R-:W-:Y:S01]  /*4620*/  ISETP.NE.AND P1, PT, R73, 0x1, PT ;  /* 0x000000014900780c */ /* 0x002fe20003f25270 */
[----:B--2---:R-:W-:Y:S01]  /*4630*/  VIADD R0, R0, 0x60 ;  /* 0x0000006000007836 */ /* 0x004fe20000000000 */
[----:B------:R-:W-:Y:S04]  /*4640*/  ISETP.GE.AND P0, PT, R72, 0x1, PT ;  /* 0x000000014800780c */ /* 0x000fe80003f06270 */
[----:B------:R-:W1:Y:S01]  /*4650*/  LDC.64 R10, c[0x0][0xb18] ;  /* 0x0002c600ff0a7b82 */ /* 0x000e620000000a00 */
[----:B------:R-:W-:Y:S01]  /*4660*/  PRMT R0, RZ, 0x654, R0 ;  /* 0x00000654ff007816 */ /* 0x000fe20000000000 */
[----:B------:R-:W-:Y:S01]  /*4670*/  @!PT LDS RZ, [RZ] ;  /* 0x00000000fffff984 */ /* 0x000fe20000000800 */
[----:B------:R-:W-:Y:S01]  /*4680*/  @!PT LDS RZ, [RZ] ;  /* 0x00000000fffff984 */ /* 0x000fe20000000800 */
[----:B------:R-:W-:Y:S01]  /*4690*/  @!PT LDS RZ, [RZ] ;  /* 0x00000000fffff984 */ /* 0x000fe20000000800 */
[----:B------:R-:W-:Y:S01]  /*46a0*/  @!PT LDS RZ, [RZ] ;  /* 0x00000000fffff984 */ /* 0x000fe20000000800 */
[----:B------:R2:W-:Y:S06]  /*46b0*/  MEMBAR.ALL.CTA ;  /* 0x0000000000007992 */ /* 0x0005ec0000008000 */
[----:B--2---:R-:W2:Y:S01]  /*46c0*/  FENCE.VIEW.ASYNC.S ;  /* 0x00000000000073c6 */ /* 0x004ea20000000000 */
[----:B------:R-:W1:Y:S08]  /*46d0*/  @!P1 LDC R14, c[0x0][0xb20] ;  /* 0x0002c800ff0e9b82 */ /* 0x000e700000000800 */
[----:B------:R-:W1:Y:S01]  /*46e0*/  @!P1 LDC R9, c[0x0][0xb0c] ;  /* 0x0002c300ff099b82 */ /* 0x000e620000000800 */
[----:B--2---:R2:W-:Y:S01]  /*46f0*/  SYNCS.ARRIVE.TRANS64.RED.A1T0 RZ, [R0+URZ], RZ ;  /* 0x000000ff00ff79a7 */ /* 0x0045e200081004ff */
[----:B---3--:R-:W-:Y:S04]  /*4700*/  LOP3.LUT P4, RZ, R18, 0x1, RZ, 0xc0, !PT ;  /* 0x0000000112ff7812 */ /* 0x008fe8000788c0ff */
[----:B------:R-:W-:Y:S09]  /*4710*/  P2R R187, PR, RZ, 0x10 ;  /* 0x00000010ffbb7803 */ /* 0x000ff20000000000 */
[----:B------:R-:W-:Y:S02]  /*4720*/  @P4 MOV R77, R16 ;  /* 0x00000010004d4202 */ /* 0x000fe40000000f00 */
[----:B------:R-:W-:Y:S01]  /*4730*/  @P4 LOP3.LUT R75, R17, 0xffff, RZ, 0xc0, !PT ;  /* 0x0000ffff114b4812 */ /* 0x000fe200078ec0ff */
[----:B--2-4-:R-:W-:Y:S06]  /*4740*/  @!P0 BRA `(.L_x_77) ;  /* 0x0000000000a48947 */ /* 0x014fec0003800000 */
[----:B------:R-:W-:Y:S01]  /*4750*/  IMAD.HI.U32 R22, R170, R71, RZ ;  /* 0x00000047aa167227 */ /* 0x000fe200078e00ff */
[----:B------:R-:W-:Y:S02]  /*4760*/  ISETP.NE.AND P0, PT, R70, 0x1, PT ;  /* 0x000000014600780c */ /* 0x000fe40003f05270 */
[----:B------:R-:W-:Y:S01]  /*4770*/  ISETP.NE.AND P2, PT, R72, 0x1, PT ;  /* 0x000000014800780c */ /* 0x000fe20003f45270 */
[-C--:B------:R-:W-:Y:S01]  /*4780*/  IMAD.HI.U32 R20, R171, R158.reuse, RZ ;  /* 0x0000009eab147227 */ /* 0x080fe200078e00ff */
[----:B------:R-:W-:Y:S02]  /*4790*/  SHF.R.U32.HI R21, RZ, R169, R22 ;  /* 0x000000a9ff157219 */ /* 0x000fe40000011616 */
[----:B------:R-:W-:Y:S01]  /*47a0*/  ISETP.NE.AND P3, PT, R74, 0x1, PT ;  /* 0x000000014a00780c */ /* 0x000fe20003f65270 */
[----:B------:R-:W-:Y:S01]  /*47b0*/  IMAD.HI.U32 R26, R75, R71, RZ ;  /* 0x000000474b1a7227 */ /* 0x000fe200078e00ff */
[----:B------:R-:W-:Y:S02]  /*47c0*/  SHF.R.U32.HI R20, RZ, R159, R20 ;  /* 0x0000009fff147219 */ /* 0x000fe40000011614 */
[----:B------:R-:W-:Y:S01]  /*47d0*/  SEL R3, R170, R21, !P0 ;  /* 0x00000015aa037207 */ /* 0x000fe20004000000 */
[----:B------:R-:W-:Y:S01]  /*47e0*/  IMAD.HI.U32 R24, R77, R158, RZ ;  /* 0x0000009e4d187227 */ /* 0x000fe200078e00ff */
[----:B------:R-:W-:Y:S03]  /*47f0*/  SEL R7, R171, R20, !P3 ;  /* 0x00000014ab077207 */ /* 0x000fe60005800000 */
[-C--:B------:R-:W-:Y:S01]  /*4800*/  IMAD.HI.U32 R20, R3, R68.reuse, RZ ;  /* 0x0000004403147227 */ /* 0x080fe200078e00ff */
[----:B------:R-:W-:Y:S03]  /*4810*/  SHF.R.U32.HI R24, RZ, R159, R24 ;  /* 0x0000009fff187219 */ /* 0x000fe60000011618 */
[----:B------:R-:W-:Y:S01]  /*4820*/  IMAD.HI.U32 R22, R7, R68, RZ ;  /* 0x0000004407167227 */ /* 0x000fe200078e00ff */
[----:B------:R-:W-:Y:S02]  /*4830*/  @P2 SHF.R.U32.HI R3, RZ, R69, R20 ;  /* 0x00000045ff032219 */ /* 0x000fe40000011614 */
[----:B------:R-:W-:Y:S02]  /*4840*/  SHF.R.U32.HI R20, RZ, R169, R26 ;  /* 0x000000a9ff147219 */ /* 0x000fe4000001161a */
[----:B------:R-:W-:Y:S01]  /*4850*/  @P2 SHF.R.U32.HI R7, RZ, R69, R22 ;  /* 0x00000045ff072219 */ /* 0x000fe20000011616 */
[C---:B------:R-:W-:Y:S01]  /*4860*/  IMAD R2, R72.reuse, R3, RZ ;  /* 0x0000000348027224 */ /* 0x040fe200078e02ff */
[----:B------:R-:W-:Y:S02]  /*4870*/  SEL R5, R75, R20, !P0 ;  /* 0x000000144b057207 */ /* 0x000fe40004000000 */
[----:B------:R-:W-:Y:S01]  /*4880*/  SEL R3, R77, R24, !P3 ;  /* 0x000000184d037207 */ /* 0x000fe20005800000 */
[----:B------:R-:W-:Y:S01]  /*4890*/  IMAD R4, R72, R7, RZ ;  /* 0x0000000748047224 */ /* 0x000fe200078e02ff */
[C---:B------:R-:W-:Y:S01]  /*48a0*/  ISETP.GE.AND P0, PT, R5.reuse, R2, PT ;  /* 0x000000020500720c */ /* 0x040fe20003f06270 */
[----:B------:R-:W-:Y:S03]  /*48b0*/  IMAD.HI.U32 R6, R5, R68, RZ ;  /* 0x0000004405067227 */ /* 0x000fe600078e00ff */
[----:B------:R-:W-:Y:S01]  /*48c0*/  ISETP.GE.OR P0, PT, R3, R4, P0 ;  /* 0x000000040300720c */ /* 0x000fe20000706670 */
[----:B------:R-:W-:Y:S01]  /*48d0*/  IMAD.MOV R4, RZ, RZ, -R3 ;  /* 0x000000ffff047224 */ /* 0x000fe200078e0a03 */
[-C--:B------:R-:W-:Y:S03]  /*48e0*/  SHF.R.U32.HI R6, RZ, R69.reuse, R6 ;  /* 0x00000045ff067219 */ /* 0x080fe60000011606 */
[----:B------:R-:W-:Y:S01]  /*48f0*/  IMAD R77, R74, R4, R77 ;  /* 0x000000044a4d7224 */ /* 0x000fe200078e024d */
[----:B------:R-:W-:Y:S05]  /*4900*/  SEL R15, R5, R6, !P2 ;  /* 0x00000006050f7207 */ /* 0x000fea0005000000 */
[----:B------:R-:W-:Y:S02]  /*4910*/  IMAD.MOV R6, RZ, RZ, -R15 ;  /* 0x000000ffff067224 */ /* 0x000fe400078e0a0f */
[C---:B------:R-:W-:Y:S04]  /*4920*/  @!P0 IMAD.HI.U32 R2, R3.reuse, R68, RZ ;  /* 0x0000004403028227 */ /* 0x040fe800078e00ff */
[----:B------:R-:W-:Y:S01]  /*4930*/  IMAD R6, R72, R6, R5 ;  /* 0x0000000648067224 */ /* 0x000fe200078e0205 */
[----:B------:R-:W-:Y:S04]  /*4940*/  @!P0 SHF.R.U32.HI R2, RZ, R69, R2 ;  /* 0x00000045ff028219 */ /* 0x000fe80000011602 */
[----:B------:R-:W-:Y:S02]  /*4950*/  @!P0 SEL R0, R3, R2, !P2 ;  /* 0x0000000203008207 */ /* 0x000fe40005000000 */
[----:B------:R-:W-:Y:S02]  /*4960*/  IADD3 R2, PT, PT, -R5, RZ, RZ ;  /* 0x000000ff05027210 */ /* 0x000fe40007ffe1ff */
[----:B------:R-:W-:Y:S01]  /*4970*/  @!P0 IADD3 R8, PT, PT, R15, -R0, RZ ;  /* 0x800000000f088210 */ /* 0x000fe20007ffe0ff */
[----:B------:R-:W-:Y:S02]  /*4980*/  @!P0 IMAD R0, R7, R6, R0 ;  /* 0x0000000607008224 */ /* 0x000fe400078e0200 */
[----:B------:R-:W-:Y:S02]  /*4990*/  IMAD R75, R70, R2, R75 ;  /* 0x00000002464b7224 */ /* 0x000fe400078e024b */
[----:B------:R-:W-:Y:S02]  /*49a0*/  @!P0 IMAD R5, R8, R72, R3 ;  /* 0x0000004808058224 */ /* 0x000fe400078e0203 */
[----:B------:R-:W-:Y:S04]  /*49b0*/  @!P0 IMAD.MOV.U32 R3, RZ, RZ, R0 ;  /* 0x000000ffff038224 */ /* 0x000fe800078e0000 */
[----:B------:R-:W-:Y:S02]  /*49c0*/  IMAD R77, R3, R74, R77 ;  /* 0x0000004a034d7224 */ /* 0x000fe400078e024d */
[----:B------:R-:W-:Y:S07]  /*49d0*/  IMAD R75, R5, R70, R75 ;  /* 0x00000046054b7224 */ /* 0x000fee00078e024b */
.L_x_77:
[----:B------:R-:W-:Y:S01]  /*49e0*/  @!P1 IMAD.HI.U32 R0, R77, R12, RZ ;  /* 0x0000000c4d009227 */ /* 0x000fe200078e00ff */
[----:B-1----:R-:W-:Y:S01]  /*49f0*/  @!P1 ISETP.NE.AND P0, PT, R10, 0x1, PT ;  /* 0x000000010a00980c */ /* 0x002fe20003f05270 */
[----:B------:R-:W-:Y:S01]  /*4a00*/  ULOP3.LUT UP0, URZ, UR42, 0x1b0, URZ, 0xc0, !UPT ;  /* 0x000001b02aff7892 */ /* 0x000fe2000f80c0ff */
[----:B------:R-:W-:Y:S01]  /*4a10*/  @!P1 ISETP.NE.AND P2, PT, R9, 0x1, PT ;  /* 0x000000010900980c */ /* 0x000fe20003f45270 */
[----:B------:R-:W-:Y:S01]  /*4a20*/  @!P1 IMAD.HI.U32 R3, R75, R11, RZ ;  /* 0x0000000b4b039227 */ /* 0x000fe200078e00ff */
[----:B------:R-:W-:Y:S02]  /*4a30*/  @!P1 SHF.R.U32.HI R0, RZ, R13, R0 ;  /* 0x0000000dff009219 */ /* 0x000fe40000011600 */
[----:B------:R-:W-:Y:S01]  /*4a40*/  @P4 SHF.R.U32.HI R182, RZ, 0x10, R17 ;  /* 0x00000010ffb64819 */ /* 0x000fe20000011611 */
[----:B------:R-:W-:Y:S01]  /*4a50*/  VIADD R188, R188, 0x1 ;  /* 0x00000001bcbc7836 */ /* 0x000fe20000000000 */
[----:B------:R-:W-:Y:S02]  /*4a60*/  @!P1 SHF.R.U32.HI R2, RZ, R14, R3 ;  /* 0x0000000eff029219 */ /* 0x000fe40000011603 */
[----:B------:R-:W-:Y:S02]  /*4a70*/  @!P1 SEL R3, R77, R0, !P2 ;  /* 0x000000004d039207 */ /* 0x000fe40005000000 */
[----:B------:R-:W-:Y:S05]  /*4a80*/  @!P1 SEL R2, R75, R2, !P0 ;  /* 0x000000024b029207 */ /* 0x000fea0004000000 */
[----:B------:R-:W-:Y:S02]  /*4a90*/  @!P1 IMAD.IADD R0, R2, 0x1, -R3 ;  /* 0x0000000102009824 */ /* 0x000fe400078e0a03 */
[----:B------:R-:W-:Y:S02]  /*4aa0*/  @!P1 IMAD.IADD R2, R3, 0x1, -R2 ;  /* 0x0000000103029824 */ /* 0x000fe400078e0a02 */
[----:B------:R-:W-:Y:S02]  /*4ab0*/  @!P1 IMAD R77, R0, R9, R77 ;  /* 0x00000009004d9224 */ /* 0x000fe400078e024d */
[----:B------:R-:W-:Y:S01]  /*4ac0*/  @!P1 IMAD R75, R2, R10, R75 ;  /* 0x0000000a024b9224 */ /* 0x000fe200078e024b */
[----:B------:R-:W-:Y:S06]  /*4ad0*/  BRA.U !UP0, `(.L_x_78) ;  /* 0x0000000108407547 */ /* 0x000fec000b800000 */
[----:B------:R-:W1:Y:S01]  /*4ae0*/  LDCU.64 UR8, c[0x4][0x80] ;  /* 0x01001000ff0877ac */ /* 0x000e620008000a00 */
[----:B------:R-:W-:Y:S01]  /*4af0*/  MOV R3, 0x0 ;  /* 0x0000000000037802 */ /* 0x000fe20000000f00 */
[----:B------:R-:W-:Y:S02]  /*4b00*/  HFMA2 R12, -RZ, RZ, 0, 5.9604644775390625e-08 ;  /* 0x00000001ff0c7431 */ /* 0x000fe400000001ff */
[----:B------:R-:W-:Y:S02]  /*4b10*/  IMAD.MOV.U32 R8, RZ, RZ, 0x70 ;  /* 0x00000070ff087424 */ /* 0x000fe400078e00ff */
[----:B------:R-:W-:Y:S01]  /*4b20*/  IMAD.MOV.U32 R13, RZ, RZ, RZ ;  /* 0x000000ffff0d7224 */ /* 0x000fe200078e00ff */
[----:B------:R-:W2:Y:S01]  /*4b30*/  LDCU.64 UR6, c[0x4][0x88] ;  /* 0x01001100ff0677ac */ /* 0x000ea20008000a00 */
[----:B------:R-:W3:Y:S01]  /*4b40*/  LDC.64 R2, c[0x4][R3] ;  /* 0x0100000003027b82 */ /* 0x000ee20000000a00 */
[----:B------:R-:W4:Y:S01]  /*4b50*/  LDCU.64 UR4, c[0x4][0x8] ;  /* 0x01000100ff0477ac */ /* 0x000f220008000a00 */
[----:B-1----:R-:W-:Y:S01]  /*4b60*/  MOV R5, UR9 ;  /* 0x0000000900057c02 */ /* 0x002fe20008000f00 */
[----:B------:R-:W-:Y:S01]  /*4b70*/  IMAD.U32 R4, RZ, RZ, UR8 ;  /* 0x00000008ff047e24 */ /* 0x000fe2000f8e00ff */
[----:B--2---:R-:W-:Y:S01]  /*4b80*/  MOV R7, UR7 ;  /* 0x0000000700077c02 */ /* 0x004fe20008000f00 */
[----:B------:R-:W-:Y:S01]  /*4b90*/  IMAD.U32 R6, RZ, RZ, UR6 ;  /* 0x00000006ff067e24 */ /* 0x000fe2000f8e00ff */
[----:B----4-:R-:W-:Y:S01]  /*4ba0*/  MOV R11, UR5 ;  /* 0x00000005000b7c02 */ /* 0x010fe20008000f00 */
[----:B------:R-:W-:Y:S02]  /*4bb0*/  IMAD.U32 R10, RZ, RZ, UR4 ;  /* 0x00000004ff0a7e24 */ /* 0x000fe4000f8e00ff */
[----:B------:R-:W-:Y:S07]  /*4bc0*/  LEPC R20, `(.L_x_78) ;  /* 0x000000001014794e */ /* 0x000fee0000000000 */
[----:B---3-5:R-:W-:Y:S05]  /*4bd0*/  CALL.ABS.NOINC R2 ;  /* 0x0000000002007343 */ /* 0x028fea0003c00000 */
.L_x_78:
[----:B------:R-:W-:Y:S01]  /*4be0*/  LOP3.LUT P0, RZ, R186, 0x1b0, RZ, 0xc0, !PT ;  /* 0x000001b0baff7812 */ /* 0x000fe2000780c0ff */
[----:B------:R-:W-:Y:S11]  /*4bf0*/  BSSY.RECONVERGENT B6, `(.L_x_79) ;  /* 0x0000013000067945 */ /* 0x000ff60003800200 */
[----:B------:R-:W-:Y:S01]  /*4c00*/  @!UPT UIADD3 URZ, UPT, UPT, URZ, URZ, URZ ;  /* 0x000000fffffff290 */ /* 0x000fe2000fffe0ff */
[----:B------:R-:W-:Y:S05]  /*4c10*/  @!P0 BRA `(.L_x_80) ;  /* 0x0000000000408947 */ /* 0x000fea0003800000 */
        /* <DEDUP_REMOVED lines=16> */
.L_x_80:
[----:B------:R-:W-:Y:S05]  /*4d20*/  BSYNC.RECONVERGENT B6 ;  /* 0x0000000000067941 */ /* 0x000fea0003800200 */
.L_x_79:
[----:B------:R-:W-:Y:S01]  /*4d30*/  ISETP.NE.U32.AND P3, PT, R156, RZ, PT ;  /* 0x000000ff9c00720c */ /* 0x000fe20003f65070 */
[----:B------:R-:W-:Y:S01]  /*4d40*/  UISETP.NE.AND UP1, UPT, UR44, URZ, UPT ;  /* 0x000000ff2c00728c */ /* 0x000fe2000bf25270 */
[----:B------:R-:W-:Y:S02]  /*4d50*/  ISETP.NE.U32.AND P4, PT, R152, RZ, PT ;  /* 0x000000ff9800720c */ /* 0x000fe40003f85070 */
[----:B------:R-:W-:Y:S02]  /*4d60*/  ISETP.NE.AND.EX P3, PT, R157, RZ, PT, P3 ;  /* 0x000000ff9d00720c */ /* 0x000fe40003f65330 */
[----:B------:R-:W-:Y:S02]  /*4d70*/  PLOP3.LUT P1, PT, PT, PT, PT, 0x8, 0x80 ;  /* 0x000000000080781c */ /* 0x000fe40003f2e170 */
[----:B------:R-:W-:Y:S02]  /*4d80*/  PLOP3.LUT P0, PT, PT, PT, UP1, 0x80, 0x8 ;  /* 0x000000000008781c */ /* 0x000fe40003f0f018 */
[----:B------:R-:W-:Y:S02]  /*4d90*/  ISETP.NE.AND.EX P4, PT, R153, RZ, PT, P4 ;  /* 0x000000ff9900720c */ /* 0x000fe40003f85340 */
[----:B------:R-:W1:Y:S09]  /*4da0*/  @UP1 LDCU.64 UR4, c[0x0][0x888] ;  /* 0x00011100ff0417ac */ /* 0x000e720008000a00 */
[----:B------:R-:W-:Y:S01]  /*4db0*/  @P0 PLOP3.LUT P1, PT, P3, PT, PT, 0x80, 0x8 ;  /* 0x000000000008081c */ /* 0x000fe20001f2f070 */
[----:B-1----:R-:W-:Y:S04]  /*4dc0*/  @UP1 UISETP.NE.U32.AND UP0, UPT, UR4, URZ, UPT ;  /* 0x000000ff0400128c */ /* 0x002fe8000bf05070 */
[----:B------:R-:W-:Y:S04]  /*4dd0*/  @UP1 UISETP.NE.AND.EX UP0, UPT, UR5, URZ, UPT, UP0 ;  /* 0x000000ff0500128c */ /* 0x000fe8000bf05300 */
[----:B------:R-:W-:Y:S01]  /*4de0*/  @UP1 USEL UR4, URZ, 0xffffffff, UP0 ;  /* 0xffffffffff041887 */ /* 0x000fe20008000000 */
[----:B------:R-:W-:Y:S11]  /*4df0*/  @!P3 BRA `(.L_x_81) ;  /* 0x00000000002cb947 */ /* 0x000ff60003800000 */
[----:B------:R-:W-:Y:S01]  /*4e00*/  ISETP.NE.U32.AND P2, PT, R154, RZ, PT ;  /* 0x000000ff9a00720c */ /* 0x000fe20003f45070 */
[----:B------:R-:W-:Y:S03]  /*4e10*/  IMAD.MOV.U32 R168, RZ, RZ, 0x1 ;  /* 0x00000001ffa87424 */ /* 0x000fe600078e00ff */
[----:B------:R-:W-:Y:S11]  /*4e20*/  ISETP.NE.AND.EX P2, PT, R155, RZ, PT, P2 ;  /* 0x000000ff9b00720c */ /* 0x000ff60003f45320 */
[----:B------:R-:W-:Y:S02]  /*4e30*/  @!UPT UIADD3 URZ, UPT, UPT, URZ, URZ, URZ ;  /* 0x000000fffffff290 */ /* 0x000fe4000fffe0ff */
[----:B------:R-:W1:Y:S01]  /*4e40*/  @P2 LDC.64 R2, c[0x0][0x888] ;  /* 0x00022200ff022b82 */ /* 0x000e620000000a00 */
[----:B------:R-:W-:Y:S04]  /*4e50*/  @P2 IMAD R0, R156, UR36, RZ ;  /* 0x000000249c002c24 */ /* 0x000fe8000f8e02ff */
[----:B-1----:R-:W-:Y:S04]  /*4e60*/  @P2 IMAD.WIDE R2, R0, 0x4, R2 ;  /* 0x0000000400022825 */ /* 0x002fe800078e0202 */
[----:B------:R-:W-:Y:S01]  /*4e70*/  HFMA2 R0, -RZ, RZ, 0, 5.9604644775390625e-08 ;  /* 0x00000001ff007431 */ /* 0x000fe200000001ff */
[----:B-----5:R1:W5:Y:S04]  /*4e80*/  @P2 LDG.E R80, desc[UR40][R2.64] ;  /* 0x0000002802502981 */ /* 0x020368000c1e1900 */
[----:B------:R-:W-:Y:S01]  /*4e90*/  @!P2 PRMT R168, R0, 0x7610, R168 ;  /* 0x0000761000a8a816 */ /* 0x000fe200000000a8 */
[----:B-1----:R-:W2:Y:S06]  /*4ea0*/  @!P2 LDC R80, c[0x0][0x880] ;  /* 0x00022000ff50ab82 */ /* 0x002eac0000000800 */
.L_x_81:
[----:B------:R-:W-:Y:S05]  /*4eb0*/  @!P4 BRA `(.L_x_82) ;  /* 0x000000000020c947 */ /* 0x000fea0003800000 */
[----:B------:R-:W-:Y:S04]  /*4ec0*/  ISETP.NE.U32.AND P2, PT, R146, RZ, PT ;  /* 0x000000ff9200720c */ /* 0x000fe80003f45070 */
[----:B------:R-:W-:Y:S11]  /*4ed0*/  ISETP.NE.AND.EX P2, PT, R147, RZ, PT, P2 ;  /* 0x000000ff9300720c */ /* 0x000ff60003f45320 */
[----:B------:R-:W-:Y:S02]  /*4ee0*/  @!UPT UIADD3 URZ, UPT, UPT, URZ, URZ, URZ ;  /* 0x000000fffffff290 */ /* 0x000fe4000fffe0ff */
[----:B------:R-:W1:Y:S01]  /*4ef0*/  @P2 LDC.64 R2, c[0x0][0x8a8] ;  /* 0x00022a00ff022b82 */ /* 0x000e620000000a00 */
[----:B------:R-:W-:Y:S04]  /*4f00*/  @P2 IMAD R0, R152, UR36, RZ ;  /* 0x0000002498002c24 */ /* 0x000fe8000f8e02ff */
[----:B-1----:R-:W-:Y:S05]  /*4f10*/  @P2 IMAD.WIDE R2, R0, 0x4, R2 ;  /* 0x0000000400022825 */ /* 0x002fea00078e0202 */
[----:B-----5:R1:W5:Y:S02]  /*4f20*/  @P2 LDG.E R78, desc[UR40][R2.64] ;  /* 0x00000028024e2981 */ /* 0x020364000c1e1900 */
[----:B-1----:R-:W3:Y:S02]  /*4f30*/  @!P2 LDC R78, c[0x0][0x8a0] ;  /* 0x00022800ff4eab82 */ /* 0x002ee40000000800 */
.L_x_82:
[----:B--2--5:R-:W-:Y:S01]  /*4f40*/  @P0 ISETP.NE.AND P4, PT, R80, RZ, PT ;  /* 0x000000ff5000020c */ /* 0x024fe20003f85270 */
[----:B------:R-:W-:Y:S01]  /*4f50*/  IMAD.U32 R0, RZ, RZ, UR4 ;  /* 0x00000004ff007e24 */ /* 0x000fe2000f8e00ff */
[----:B------:R-:W-:Y:S01]  /*4f60*/  @P0 LOP3.LUT P2, RZ, R168, 0xff, RZ, 0xc0, !PT ;  /* 0x000000ffa8ff0812 */ /* 0x000fe2000784c0ff */
[----:B------:R-:W-:Y:S01]  /*4f70*/  BSSY B1, `(.L_x_83) ;  /* 0x000003d000017945 */ /* 0x000fe20003800000 */
[----:B------:R-:W-:Y:S01]  /*4f80*/  @P0 SEL R3, RZ, 0xffffffff, P4 ;  /* 0xffffffffff030807 */ /* 0x000fe20002000000 */
[C---:B------:R-:W-:Y:S01]  /*4f90*/  IMAD R64, R76.reuse, 0x40, R79 ;  /* 0x000000404c407824 */ /* 0x040fe200078e024f */
[----:B------:R-:W-:Y:S02]  /*4fa0*/  LEA R148, R76, UR43, 0x3 ;  /* 0x0000002b4c947c11 */ /* 0x000fe4000f8e18ff */
[----:B------:R-:W-:Y:S02]  /*4fb0*/  CS2R R102, SRZ ;  /* 0x0000000000667805 */ /* 0x000fe4000001ff00 */
[----:B------:R-:W-:Y:S02]  /*4fc0*/  @P1 SEL R3, R0, R3, !P2 ;  /* 0x0000000300031207 */ /* 0x000fe40005000000 */
[----:B------:R-:W-:Y:S02]  /*4fd0*/  CS2R R100, SRZ ;  /* 0x0000000000647805 */ /* 0x000fe4000001ff00 */
[----:B------:R-:W-:Y:S02]  /*4fe0*/  SHF.L.U32 R5, R185, 0x1f, RZ ;  /* 0x0000001fb9057819 */ /* 0x000fe400000006ff */
[----:B------:R-:W-:Y:S02]  /*4ff0*/  CS2R R98, SRZ ;  /* 0x0000000000627805 */ /* 0x000fe4000001ff00 */
[----:B------:R-:W-:Y:S02]  /*5000*/  @P0 LOP3.LUT R3, R3, 0x1, RZ, 0xc0, !PT ;  /* 0x0000000103030812 */ /* 0x000fe400078ec0ff */
[----:B------:R-:W-:Y:S02]  /*5010*/  CS2R R96, SRZ ;  /* 0x0000000000607805 */ /* 0x000fe4000001ff00 */
[----:B------:R-:W-:Y:S02]  /*5020*/  PLOP3.LUT P5, PT, PT, PT, PT, 0x8, 0x80 ;  /* 0x000000000080781c */ /* 0x000fe40003fae170 */
[----:B------:R-:W-:Y:S02]  /*5030*/  CS2R R94, SRZ ;  /* 0x00000000005e7805 */ /* 0x000fe4000001ff00 */
[----:B------:R-:W-:Y:S02]  /*5040*/  ISETP.NE.U32.OR P1, PT, R3, 0x1, !P0 ;  /* 0x000000010300780c */ /* 0x000fe40004725470 */
[----:B------:R-:W-:Y:S02]  /*5050*/  CS2R R92, SRZ ;  /* 0x00000000005c7805 */ /* 0x000fe4000001ff00 */
[----:B------:R-:W-:Y:S02]  /*5060*/  CS2R R90, SRZ ;  /* 0x00000000005a7805 */ /* 0x000fe4000001ff00 */
[----:B------:R-:W-:Y:S07]  /*5070*/  CS2R R88, SRZ ;  /* 0x0000000000587805 */ /* 0x000fee000001ff00 */
[----:B------:R-:W-:Y:S04]  /*5080*/  @P1 SHF.L.U32 R2, R183, 0x1f, RZ ;  /* 0x0000001fb7021819 */ /* 0x000fe800000006ff */
[----:B------:R-:W1:Y:S01]  /*5090*/  @P1 SYNCS.PHASECHK.TRANS64.TRYWAIT P0, [UR43+0x30], R2 ;  /* 0x00003002ff0015a7 */ /* 0x000e62000800112b */
[----:B------:R2:W4:Y:S01]  /*50a0*/  SYNCS.PHASECHK.TRANS64.TRYWAIT P4, [R148+URZ+0x70], R5 ;  /* 0x00007005940075a7 */ /* 0x00052200080811ff */
[----:B-1----:R-:W-:Y:S01]  /*50b0*/  @P1 PLOP3.LUT P5, PT, P0, PT, PT, 0x8, 0x80 ;  /* 0x000000000080181c */ /* 0x002fe200007ae170 */
[----:B------:R-:W-:Y:S01]  /*50c0*/  @!UPT UIADD3 URZ, UPT, UPT, URZ, URZ, URZ ;  /* 0x000000fffffff290 */ /* 0x000fe2000fffe0ff */
[----:B--2-4-:R-:W-:Y:S11]  /*50d0*/  @!P1 BRA `(.L_x_84) ;  /* 0x0000000000989947 */ /* 0x014ff60003800000 */
[----:B------:R-:W-:Y:S01]  /*50e0*/  ISETP.NE.U32.AND P0, PT, RZ, UR38, PT ;  /* 0x00000026ff007c0c */ /* 0x000fe2000bf05070 */
[----:B------:R-:W-:Y:S01]  /*50f0*/  BSSY B0, `(.L_x_85) ;  /* 0x0000016000007945 */ /* 0x000fe20003800000 */
[----:B------:R-:W-:Y:S02]  /*5100*/  ISETP.NE.AND P2, PT, R80, RZ, PT ;  /* 0x000000ff5000720c */ /* 0x000fe40003f45270 */
[----:B------:R-:W-:Y:S02]  /*5110*/  CS2R R90, SRZ ;  /* 0x00000000005a7805 */ /* 0x000fe4000001ff00 */
[----:B------:R-:W-:Y:S02]  /*5120*/  ISETP.NE.AND.EX P0, PT, RZ, UR39, PT, P0 ;  /* 0x00000027ff007c0c */ /* 0x000fe4000bf05300 */
[----:B------:R-:W-:Y:S02]  /*5130*/  CS2R R88, SRZ ;  /* 0x0000000000587805 */ /* 0x000fe4000001ff00 */
[----:B------:R-:W-:Y:S02]  /*5140*/  LOP3.LUT P1, RZ, R168, 0xff, RZ, 0xc0, !PT ;  /* 0x000000ffa8ff7812 */ /* 0x000fe4000782c0ff */
[----:B------:R-:W-:Y:S02]  /*5150*/  CS2R R94, SRZ ;  /* 0x00000000005e7805 */ /* 0x000fe4000001ff00 */
[----:B------:R-:W-:Y:S02]  /*5160*/  SEL R0, RZ, 0xffffffff, P2 ;  /* 0xffffffffff007807 */ /* 0x000fe40001000000 */
[----:B------:R-:W-:Y:S02]  /*5170*/  CS2R R92, SRZ ;  /* 0x00000000005c7805 */ /* 0x000fe4000001ff00 */
[----:B------:R-:W-:Y:S02]  /*5180*/  SEL R3, RZ, 0xffffffff, P0 ;  /* 0xffffffffff037807 */ /* 0x000fe40000000000 */
[----:B------:R-:W-:Y:S02]  /*5190*/  CS2R R98, SRZ ;  /* 0x0000000000627805 */ /* 0x000fe4000001ff00 */
[----:B------:R-:W-:Y:S02]  /*51a0*/  CS2R R96, SRZ ;  /* 0x0000000000607805 */ /* 0x000fe4000001ff00 */
[----:B------:R-:W-:Y:S02]  /*51b0*/  CS2R R102, SRZ ;  /* 0x0000000000667805 */ /* 0x000fe4000001ff00 */
[----:B------:R-:W-:Y:S02]  /*51c0*/  @P3 SEL R0, R3, R0, !P1 ;  /* 0x0000000003003207 */ /* 0x000fe40004800000 */
[----:B------:R-:W-:Y:S02]  /*51d0*/  CS2R R100, SRZ ;  /* 0x0000000000647805 */ /* 0x000fe4000001ff00 */
[----:B------:R-:W-:Y:S04]  /*51e0*/  LOP3.LUT R0, R0, 0x1, RZ, 0xc0, !PT ;  /* 0x0000000100007812 */ /* 0x000fe800078ec0ff */
[----:B------:R-:W-:Y:S01]  /*51f0*/  ISETP.NE.U32.AND P0, PT, R0, 0x1, PT ;  /* 0x000000010000780c */ /* 0x000fe20003f05070 */
[----:B------:R-:W-:Y:S01]  /*5200*/  @!UPT UIADD3 URZ, UPT, UPT, URZ, URZ, URZ ;  /* 0x000000fffffff290 */ /* 0x000fe2000fffe0ff */
[----:B------:R-:W-:Y:S11]  /*5210*/  @!P5 BRA `(.L_x_86) ;  /* 0x00000000000cd947 */ /* 0x000ff60003800000 */
[----:B------:R-:W-:Y:S04]  /*5220*/  SHF.L.U32 R3, R183, 0x1f, RZ ;  /* 0x0000001fb7037819 */ /* 0x000fe800000006ff */
[----:B------:R-:W1:Y:S02]  /*5230*/  SYNCS.PHASECHK.TRANS64.TRYWAIT P1, [UR43+0x30], R3 ;  /* 0x00003003ff0075a7 */ /* 0x000e64000802112b */
[----:B-1----:R-:W-:Y:S05]  /*5240*/  @!P1 BRA `(.L_x_87) ;  /* 0x0000001c00849947 */ /* 0x002fea0003800000 */
.L_x_86:
[----:B------:R-:W-:Y:S05]  /*5250*/  BSYNC B0 ;  /* 0x0000000000007941 */ /* 0x000fea0003800000 */
.L_x_85:
[----:B------:R2:W4:Y:S01]  /*5260*/  @P0 LDS.128 R88, [R180+UR43+0x200] ;  /* 0x0002002bb4580984 */ /* 0x0005220008000c00 */
[----:B------:R-:W-:Y:S01]  /*5270*/  UIADD3 UR4, UPT, UPT, UR43, 0x38, URZ ;  /* 0x000000382b047890 */ /* 0x000fe2000fffe0ff */
[----:B------:R-:W-:Y:S02]  /*5280*/  LOP3.LUT R183, R183, 0x1, RZ, 0x3c, !PT ;  /* 0x00000001b7b77812 */ /* 0x000fe400078e3cff */
[----:B------:R2:W1:Y:S01]  /*5290*/  @P0 LDS.128 R92, [R179+0x200] ;  /* 0x00020000b35c0984 */ /* 0x0004620000000c00 */
[----:B------:R-:W-:Y:S03]  /*52a0*/  UPRMT UR4, UR37, 0x654, UR4 ;  /* 0x0000065425047896 */ /* 0x000fe60008000004 */
[----:B------:R2:W1:Y:S04]  /*52b0*/  @P0 LDS.128 R96, [R178+0x200] ;  /* 0x00020000b2600984 */ /* 0x0004680000000c00 */
[----:B------:R2:W1:Y:S01]  /*52c0*/  @P0 LDS.128 R100, [R177+0x200] ;  /* 0x00020000b1640984 */ /* 0x0004620000000c00 */
[----:B------:R-:W-:Y:S01]  /*52d0*/  @!PT LDS RZ, [RZ] ;  /* 0x00000000fffff984 */ /* 0x000fe20000000800 */
[----:B------:R-:W-:Y:S01]  /*52e0*/  @!PT LDS RZ, [RZ] ;  /* 0x00000000fffff984 */ /* 0x000fe20000000800 */
[----:B------:R-:W-:Y:S01]  /*52f0*/  @!PT LDS RZ, [RZ] ;  /* 0x00000000fffff984 */ /* 0x000fe20000000800 */
[----:B------:R-:W-:Y:S01]  /*5300*/  @!PT LDS RZ, [RZ] ;  /* 0x00000000fffff984 */ /* 0x000fe20000000800 */
[----:B------:R5:W-:Y:S06]  /*5310*/  MEMBAR.ALL.CTA ;  /* 0x0000000000007992 */ /* 0x000bec0000008000 */
[----:B-----5:R-:W5:Y:S02]  /*5320*/  FENCE.VIEW.ASYNC.S ;  /* 0x00000000000073c6 */ /* 0x020f640000000000 */
[----:B-----5:R-:W-:Y:S01]  /*5330*/  SYNCS.ARRIVE.TRANS64.RED.A1T0 RZ, [UR4], RZ ;  /* 0x000000ffffff79a7 */ /* 0x020fe20008100404 */
.L_x_84:
[----:B------:R-:W-:Y:S05]  /*5340*/  BSYNC B1 ;  /* 0x0000000000017941 */ /* 0x000fea0003800000 */
.L_x_83:
[----:B-1----:R-:W-:Y:S04]  /*5350*/  SHF.R.U32.HI R0, RZ, 0x15, R64 ;  /* 0x00000015ff007819 */ /* 0x002fe80000011640 */
[----:B------:R-:W-:Y:S01]  /*5360*/  LOP3.LUT P0, RZ, R0, 0x3, R181, 0x48, !PT ;  /* 0x0000000300ff7812 */ /* 0x000fe200078048b5 */
[----:B------:R-:W-:Y:S01]  /*5370*/  @!UPT UIADD3 URZ, UPT, UPT, URZ, URZ, URZ ;  /* 0x000000fffffff290 */ /* 0x000fe2000fffe0ff */
[----:B------:R-:W-:Y:S11]  /*5380*/  @P4 BRA `(.L_x_88) ;  /* 0x0000000000084947 */ /* 0x000ff60003800000 */
[----:B------:R-:W1:Y:S02]  /*5390*/  SYNCS.PHASECHK.TRANS64.TRYWAIT P1, [R148+URZ+0x70], R5 ;  /* 0x00007005940075a7 */ /* 0x000e6400080211ff */
[----:B-1----:R-:W-:Y:S05]  /*53a0*/  @!P1 BRA `(.L_x_89) ;  /* 0x0000001c00449947 */ /* 0x002fea0003800000 */
.L_x_88:
[----:B------:R-:W-:Y:S05]  /*53b0*/  @!P0 BRA `(.L_x_90) ;  /* 0x0000000000408947 */ /* 0x000fea0003800000 */
[----:B------:R-:W1:Y:S01]  /*53c0*/  LDCU.64 UR8, c[0x4][0x70] ;  /* 0x01000e00ff0877ac */ /* 0x000e620008000a00 */
[----:B------:R-:W-:Y:S01]  /*53d0*/  MOV R3, 0x0 ;  /* 0x0000000000037802 */ /* 0x000fe20000000f00 */
[----:B------:R-:W-:Y:S02]  /*53e0*/  HFMA2 R12, -RZ, RZ, 0, 5.9604644775390625e-08 ;  /* 0x00000001ff0c7431 */ /* 0x000fe400000001ff */
[----:B------:R-:W-:Y:S02]  /*53f0*/  IMAD.MOV.U32 R8, RZ, RZ, 0x192 ;  /* 0x00000192ff087424 */ /* 0x000fe400078e00ff */
[----:B------:R-:W-:Y:S01]  /*5400*/  IMAD.MOV.U32 R13, RZ, RZ, RZ ;  /* 0x000000ffff0d7224 */ /* 0x000fe200078e00ff */
[----:B------:R-:W5:Y:S01]  /*5410*/  LDCU.64 UR6, c[0x4][0x78] ;  /* 0x01000f00ff0677ac */ /* 0x000f620008000a00 */
[----:B------:R-:W2:Y:S01]  /*5420*/  LDC.64 R2, c[0x4][R3] ;  /* 0x0100000003027b82 */ /* 0x000ea20000000a00 */
[----:B------:R-:W3:Y:S01]  /*5430*/  LDCU.64 UR4, c[0x4][0x10] ;  /* 0x01000200ff0477ac */ /* 0x000ee20008000a00 */
[----:B-1----:R-:W-:Y:S01]  /*5440*/  MOV R5, UR9 ;  /* 0x0000000900057c02 */ /* 0x002fe20008000f00 */
[----:B------:R-:W-:Y:S01]  /*5450*/  IMAD.U32 R4, RZ, RZ, UR8 ;  /* 0x00000008ff047e24 */ /* 0x000fe2000f8e00ff */
[----:B-----5:R-:W-:Y:S01]  /*5460*/  MOV R7, UR7 ;  /* 0x0000000700077c02 */ /* 0x020fe20008000f00 */
[----:B------:R-:W-:Y:S01]  /*5470*/  IMAD.U32 R6, RZ, RZ, UR6 ;  /* 0x00000006ff067e24 */ /* 0x000fe2000f8e00ff */
[----:B---3--:R-:W-:Y:S01]  /*5480*/  MOV R11, UR5 ;  /* 0x00000005000b7c02 */ /* 0x008fe20008000f00 */
[----:B------:R-:W-:Y:S02]  /*5490*/  IMAD.U32 R10, RZ, RZ, UR4 ;  /* 0x00000004ff0a7e24 */ /* 0x000fe4000f8e00ff */
[----:B------:R-:W-:Y:S07]  /*54a0*/  LEPC R20, `(.L_x_90) ;  /* 0x000000001014794e */ /* 0x000fee0000000000 */
[----:B--2-4-:R-:W-:Y:S05]  /*54b0*/  CALL.ABS.NOINC R2 ;  /* 0x0000000002007343 */ /* 0x014fea0003c00000 */
.L_x_90:
[----:B------:R-:W-:Y:S01]  /*54c0*/  LOP3.LUT P0, RZ, R176, 0x60, RZ, 0xc0, !PT ;  /* 0x00000060b0ff7812 */ /* 0x000fe2000780c0ff */
[----:B------:R-:W-:Y:S05]  /*54d0*/  WARPSYNC.ALL ;  /* 0x0000000000007948 */ /* 0x000fea0003800000 */
[----:B----4-:R-:W-:Y:S01]  /*54e0*/  IMAD.U32 R141, R90, 0x10000, RZ ;  /* 0x000100005a8d7824 */ /* 0x010fe200078e00ff */
[----:B------:R-:W-:Y:S01]  /*54f0*/  R2UR UR4, R64 ;  /* 0x00000000400472ca */ /* 0x000fe200000e0000 */
[----:B------:R-:W-:Y:S01]  /*5500*/  IMAD.U32 R136, R92, 0x10000, RZ ;  /* 0x000100005c887824 */ /* 0x000fe200078e00ff */
[C---:B------:R-:W-:Y:S01]  /*5510*/  SHF.L.U32 R82, R88.reuse, 0x10, RZ ;  /* 0x0000001058527819 */ /* 0x040fe200000006ff */
[----:B------:R-:W-:Y:S01]  /*5520*/  IMAD.U32 R121, R97, 0x10000, RZ ;  /* 0x0001000061797824 */ /* 0x000fe200078e00ff */
[----:B------:R-:W-:Y:S01]  /*5530*/  PRMT R81, R88, 0x8880, RZ ;  /* 0x0000888058517816 */ /* 0x000fe200000000ff */
[----:B------:R-:W-:Y:S01]  /*5540*/  IMAD.U32 R106, R102, 0x10000, RZ ;  /* 0x00010000666a7824 */ /* 0x000fe200078e00ff */
[----:B------:R-:W-:Y:S01]  /*5550*/  SHF.L.U32 R83, R88, 0x8, RZ ;  /* 0x0000000858537819 */ /* 0x000fe200000006ff */
[----:B------:R-:W-:Y:S01]  /*5560*/  IMAD.SHL.U32 R129, R94, 0x100, RZ ;  /* 0x000001005e817824 */ /* 0x000fe200078e00ff */
[----:B------:R-:W-:Y:S01]  /*5570*/  SHF.R.S32.HI R82, RZ, 0x18, R82 ;  /* 0x00000018ff527819 */ /* 0x000fe20000011452 */
[----:B------:R-:W-:Y:S01]  /*5580*/  IMAD.SHL.U32 R114, R99, 0x100, RZ ;  /* 0x0000010063727824 */ /* 0x000fe200078e00ff */
[C---:B------:R-:W-:Y:S01]  /*5590*/  PRMT R145, R89.reuse, 0x8880, RZ ;  /* 0x0000888059917816 */ /* 0x040fe200000000ff */
[----:B------:R-:W-:Y:S01]  /*55a0*/  BSSY.RECONVERGENT B0, `(.L_x_91) ;  /* 0x0000125000007945 */ /* 0x000fe20003800200 */
[----:B------:R-:W-:Y:S01]  /*55b0*/  SHF.R.S32.HI R83, RZ, 0x18, R83 ;  /* 0x00000018ff537819 */ /* 0x000fe20000011453 */
[----:B------:R-:W3:Y:S01]  /*55c0*/  LDTM.x64 R4, tmem[UR4] ;  /* 0x00000004000479ee */ /* 0x000ee20008340000 */
[----:B------:R-:W-:Y:S01]  /*55d0*/  NOP ;  /* 0x0000000000007918 */ /* 0x000fe20000000000 */
[----:B------:R-:W-:Y:S02]  /*55e0*/  R2UR UR5, R148 ;  /* 0x00000000940572ca */ /* 0x000fe400000e0000 */
[----:B------:R-:W-:Y:S02]  /*55f0*/  SHF.R.S32.HI R84, RZ, 0x18, R88 ;  /* 0x00000018ff547819 */ /* 0x000fe40000011458 */
[----:B------:R-:W-:Y:S02]  /*5600*/  SHF.L.U32 R144, R89, 0x10, RZ ;  /* 0x0000001059907819 */ /* 0x000fe400000006ff */
[----:B------:R-:W-:Y:S02]  /*5610*/  PRMT R142, R90, 0x8880, RZ ;  /* 0x000088805a8e7816 */ /* 0x000fe400000000ff */
[----:B------:R-:W-:Y:S02]  /*5620*/  SHF.R.S32.HI R85, RZ, 0x18, R89 ;  /* 0x00000018ff557819 */ /* 0x000fe40000011459 */
[C---:B------:R-:W-:Y:S02]  /*5630*/  PRMT R140, R91.reuse, 0x8880, RZ ;  /* 0x000088805b8c7816 */ /* 0x040fe400000000ff */
[----:B------:R-:W-:Y:S01]  /*5640*/  SHF.R.S32.HI R86, RZ, 0x18, R90 ;  /* 0x00000018ff567819 */ /* 0x000fe2000001145a */
[----:B------:R-:W-:Y:S01]  /*5650*/  UIADD3 UR5, UPT, UPT, UR5, 0x90, URZ ;  /* 0x0000009005057890 */ /* 0x000fe2000fffe0ff */
[----:B------:R-:W-:Y:S02]  /*5660*/  SHF.L.U32 R139, R91, 0x10, RZ ;  /* 0x000000105b8b7819 */ /* 0x000fe400000006ff */
[----:B------:R-:W-:Y:S01]  /*5670*/  PRMT R137, R92, 0x8880, RZ ;  /* 0x000088805c897816 */ /* 0x000fe200000000ff */
[----:B------:R-:W-:Y:S01]  /*5680*/  UPRMT UR5, UR37, 0x654, UR5 ;  /* 0x0000065425057896 */ /* 0x000fe20008000005 */
[----:B------:R-:W-:Y:S02]  /*5690*/  SHF.R.S32.HI R88, RZ, 0x18, R91 ;  /* 0x00000018ff587819 */ /* 0x000fe4000001145b */
[C---:B------:R-:W-:Y:S01]  /*56a0*/  PRMT R134, R93.reuse, 0x8880, RZ ;  /* 0x000088805d867816 */ /* 0x040fe200000000ff */
[C---:B---3--:R-:W-:Y:S01]  /*56b0*/  IMAD R4, R78.reuse, R4, RZ ;  /* 0x000000044e047224 */ /* 0x048fe200078e02ff */
[----:B------:R-:W-:Y:S01]  /*56c0*/  SHF.L.U32 R133, R93, 0x10, RZ ;  /* 0x000000105d857819 */ /* 0x000fe200000006ff */
[----:B------:R-:W-:Y:S01]  /*56d0*/  IMAD R5, R78, R5, RZ ;  /* 0x000000054e057224 */ /* 0x000fe200078e02ff */
[----:B------:R-:W-:Y:S01]  /*56e0*/  PRMT R131, R94, 0x8880, RZ ;  /* 0x000088805e837816 */ /* 0x000fe200000000ff */
[C---:B------:R-:W-:Y:S01]  /*56f0*/  IMAD R6, R78.reuse, R6, RZ ;  /* 0x000000064e067224 */ /* 0x040fe200078e02ff */
[----:B------:R-:W-:Y:S01]  /*5700*/  SYNCS.ARRIVE.TRANS64.RED.A1T0 RZ, [UR5], RZ ;  /* 0x000000ffffff79a7 */ /* 0x000fe20008100405 */
[-C--:B------:R-:W-:Y:S01]  /*5710*/  IMAD R4, R81, R80.reuse, R4 ;  /* 0x0000005051047224 */ /* 0x080fe200078e0204 */
[----:B------:R-:W-:Y:S01]  /*5720*/  MOV R81, R145 ;  /* 0x0000009100517202 */ /* 0x000fe20000000f00 */
[----:B------:R-:W-:Y:S01]  /*5730*/  IMAD R7, R78, R7, RZ ;  /* 0x000000074e077224 */ /* 0x000fe200078e02ff */
[----:B------:R-:W-:Y:S01]  /*5740*/  SHF.L.U32 R130, R94, 0x10, RZ ;  /* 0x000000105e827819 */ /* 0x000fe200000006ff */
[-C--:B------:R-:W-:Y:S01]  /*5750*/  IMAD R5, R82, R80.reuse, R5 ;  /* 0x0000005052057224 */ /* 0x080fe200078e0205 */
[----:B------:R-:W-:Y:S01]  /*5760*/  SHF.R.S32.HI R82, RZ, 0x18, R144 ;  /* 0x00000018ff527819 */ /* 0x000fe20000011490 */
[----:B------:R-:W-:Y:S01]  /*5770*/  IMAD R6, R83, R80, R6 ;  /* 0x0000005053067224 */ /* 0x000fe200078e0206 */
[C---:B------:R-:W-:Y:S01]  /*5780*/  PRMT R128, R95.reuse, 0x8880, RZ ;  /* 0x000088805f807816 */ /* 0x040fe200000000ff */
[----:B------:R-:W-:Y:S01]  /*5790*/  IMAD R8, R78, R8, RZ ;  /* 0x000000084e087224 */ /* 0x000fe200078e02ff */
[----:B------:R-:W-:Y:S01]  /*57a0*/  SHF.L.U32 R127, R95, 0x10, RZ ;  /* 0x000000105f7f7819 */ /* 0x000fe200000006ff */
[-C--:B------:R-:W-:Y:S01]  /*57b0*/  IMAD R7, R84, R80.reuse, R7 ;  /* 0x0000005054077224 */ /* 0x080fe200078e0207 */
[----:B------:R-:W-:Y:S01]  /*57c0*/  PRMT R125, R96, 0x8880, RZ ;  /* 0x00008880607d7816 */ /* 0x000fe200000000ff */
[----:B------:R-:W-:Y:S01]  /*57d0*/  IMAD R9, R78, R9, RZ ;  /* 0x000000094e097224 */ /* 0x000fe200078e02ff */
[----:B------:R-:W-:Y:S01]  /*57e0*/  SHF.L.U32 R124, R96, 0x10, RZ ;  /* 0x00000010607c7819 */ /* 0x000fe200000006ff */
[----:B------:R-:W-:Y:S01]  /*57f0*/  IMAD R8, R81, R80, R8 ;  /* 0x0000005051087224 */ /* 0x000fe200078e0208 */
[----:B------:R-:W-:Y:S01]  /*5800*/  I2IP.S8.S32.SAT R148, R7, R6, RZ ;  /* 0x0000000607947239 */ /* 0x000fe200000014ff */
[C---:B------:R-:W-:Y:S01]  /*5810*/  IMAD R10, R78.reuse, R10, RZ ;  /* 0x0000000a4e0a7224 */ /* 0x040fe200078e02ff */
[----:B------:R-:W-:Y:S01]  /*5820*/  PRMT R122, R97, 0x8880, RZ ;  /* 0x00008880617a7816 */ /* 0x000fe200000000ff */
[----:B------:R-:W-:Y:S01]  /*5830*/  IMAD R11, R78, R11, RZ ;  /* 0x0000000b4e0b7224 */ /* 0x000fe200078e02ff */
[----:B------:R-:W-:Y:S01]  /*5840*/  I2IP.S8.S32.SAT R148, R5, R4, R148 ;  /* 0x0000000405947239 */ /* 0x000fe20000001494 */
[----:B------:R-:W-:Y:S01]  /*5850*/  IMAD R9, R82, R80, R9 ;  /* 0x0000005052097224 */ /* 0x000fe200078e0209 */
[----:B------:R-:W-:Y:S01]  /*5860*/  SHF.R.S32.HI R82, RZ, 0x18, R141 ;  /* 0x00000018ff527819 */ /* 0x000fe2000001148d */
[----:B------:R-:W-:Y:S01]  /*5870*/  IMAD R12, R78, R12, RZ ;  /* 0x0000000c4e0c7224 */ /* 0x000fe200078e02ff */
[C---:B------:R-:W-:Y:S01]  /*5880*/  PRMT R119, R98.reuse, 0x8880, RZ ;  /* 0x0000888062777816 */ /* 0x040fe200000000ff */
[----:B------:R-:W-:Y:S01]  /*5890*/  IMAD.MOV.U32 R83, RZ, RZ, R142 ;  /* 0x000000ffff537224 */ /* 0x000fe200078e008e */
[----:B------:R-:W-:Y:S01]  /*58a0*/  SHF.L.U32 R118, R98, 0x10, RZ ;  /* 0x0000001062767819 */ /* 0x000fe200000006ff */
[C---:B------:R-:W-:Y:S01]  /*58b0*/  IMAD R13, R78.reuse, R13, RZ ;  /* 0x0000000d4e0d7224 */ /* 0x040fe200078e02ff */
[C---:B------:R-:W-:Y:S01]  /*58c0*/  PRMT R116, R99.reuse, 0x8880, RZ ;  /* 0x0000888063747816 */ /* 0x040fe200000000ff */
[C---:B------:R-:W-:Y:S01]  /*58d0*/  IMAD R14, R78.reuse, R14, RZ ;  /* 0x0000000e4e0e7224 */ /* 0x040fe200078e02ff */
[----:B------:R-:W-:Y:S01]  /*58e0*/  SHF.L.U32 R115, R99, 0x10, RZ ;  /* 0x0000001063737819 */ /* 0x000fe200000006ff */
[----:B------:R-:W-:Y:S01]  /*58f0*/  IMAD R15, R78, R15, RZ ;  /* 0x0000000f4e0f7224 */ /* 0x000fe200078e02ff */
[----:B------:R-:W-:Y:S01]  /*5900*/  PRMT R113, R100, 0x8880, RZ ;  /* 0x0000888064717816 */ /* 0x000fe200000000ff */
[----:B------:R-:W-:Y:S01]  /*5910*/  IMAD R0, R78, R16, RZ ;  /* 0x000000104e007224 */ /* 0x000fe200078e02ff */
[----:B------:R-:W-:Y:S01]  /*5920*/  SHF.L.U32 R112, R100, 0x10, RZ ;  /* 0x0000001064707819 */ /* 0x000fe200000006ff */
[C---:B------:R-:W-:Y:S01]  /*5930*/  IMAD R2, R78.reuse, R17, RZ ;  /* 0x000000114e027224 */ /* 0x040fe200078e02ff */
[C---:B------:R-:W-:Y:S01]  /*5940*/  PRMT R110, R101.reuse, 0x8880, RZ ;  /* 0x00008880656e7816 */ /* 0x040fe200000000ff */
[C---:B------:R-:W-:Y:S01]  /*5950*/  IMAD R3, R78.reuse, R18, RZ ;  /* 0x000000124e037224 */ /* 0x040fe200078e02ff */
[----:B------:R-:W-:Y:S01]  /*5960*/  SHF.L.U32 R109, R101, 0x10, RZ ;  /* 0x00000010656d7819 */ /* 0x000fe200000006ff */
[----:B------:R-:W-:Y:S01]  /*5970*/  IMAD R19, R78, R19, RZ ;  /* 0x000000134e137224 */ /* 0x000fe200078e02ff */
[----:B------:R-:W-:Y:S01]  /*5980*/  PRMT R107, R102, 0x8880, RZ ;  /* 0x00008880666b7816 */ /* 0x000fe200000000ff */
[C---:B------:R-:W-:Y:S01]  /*5990*/  IMAD R16, R78.reuse, R20, RZ ;  /* 0x000000144e107224 */ /* 0x040fe200078e02ff */
[----:B------:R-:W-:Y:S01]  /*59a0*/  PRMT R104, R103, 0x8880, RZ ;  /* 0x0000888067687816 */ /* 0x000fe200000000ff */
[C---:B------:R-:W-:Y:S01]  /*59b0*/  IMAD R17, R78.reuse, R21, RZ ;  /* 0x000000154e117224 */ /* 0x040fe200078e02ff */
[----:B------:R-:W-:Y:S01]  /*59c0*/  SHF.L.U32 R143, R89, 0x8, RZ ;  /* 0x00000008598f7819 */ /* 0x000fe200000006ff */
[C---:B------:R-:W-:Y:S01]  /*59d0*/  IMAD R18, R78.reuse, R22, RZ ;  /* 0x000000164e127224 */ /* 0x040fe200078e02ff */
[----:B------:R-:W-:Y:S01]  /*59e0*/  SHF.R.S32.HI R89, RZ, 0x18, R92 ;  /* 0x00000018ff597819 */ /* 0x000fe2000001145c */
[C---:B------:R-:W-:Y:S01]  /*59f0*/  IMAD R23, R78.reuse, R23, RZ ;  /* 0x000000174e177224 */ /* 0x040fe200078e02ff */
[----:B------:R-:W-:Y:S01]  /*5a00*/  SHF.R.S32.HI R81, RZ, 0x18, R143 ;  /* 0x00000018ff517819 */ /* 0x000fe2000001148f */
[----:B------:R-:W-:Y:S01]  /*5a10*/  IMAD R20, R78, R24, RZ ;  /* 0x000000184e147224 */ /* 0x000fe200078e02ff */
[----:B------:R-:W-:Y:S01]  /*5a20*/  SHF.L.U32 R87, R90, 0x8, RZ ;  /* 0x000000085a577819 */ /* 0x000fe200000006ff */
[----:B------:R-:W-:Y:S01]  /*5a30*/  IMAD R21, R78, R25, RZ ;  /* 0x000000194e157224 */ /* 0x000fe200078e02ff */
[----:B------:R-:W-:Y:S01]  /*5a40*/  SHF.R.S32.HI R90, RZ, 0x18, R93 ;  /* 0x00000018ff5a7819 */ /* 0x000fe2000001145d */
[----:B------:R-:W-:Y:S01]  /*5a50*/  IMAD R10, R81, R80, R10 ;  /* 0x00000050510a7224 */ /* 0x000fe200078e020a */
[----:B------:R-:W-:Y:S01]  /*5a60*/  MOV R81, R140 ;  /* 0x0000008c00517202 */ /* 0x000fe20000000f00 */
[-C--:B------:R-:W-:Y:S01]  /*5a70*/  IMAD R11, R85, R80.reuse, R11 ;  /* 0x00000050550b7224 */ /* 0x080fe200078e020b */
[----:B------:R-:W-:Y:S01]  /*5a80*/  SHF.R.S32.HI R87, RZ, 0x18, R87 ;  /* 0x00000018ff577819 */ /* 0x000fe20000011457 */
[-C--:B------:R-:W-:Y:S01]  /*5a90*/  IMAD R12, R83, R80.reuse, R12 ;  /* 0x00000050530c7224 */ /* 0x080fe200078e020c */
[----:B------:R-:W-:Y:S01]  /*5aa0*/  SHF.R.S32.HI R83, RZ, 0x18, R139 ;  /* 0x00000018ff537819 */ /* 0x000fe2000001148b */
[----:B------:R-:W-:Y:S01]  /*5ab0*/  IMAD R13, R82, R80, R13 ;  /* 0x00000050520d7224 */ /* 0x000fe200078e020d */
[----:B------:R-:W-:Y:S01]  /*5ac0*/  I2IP.S8.S32.SAT R149, R11, R10, RZ ;  /* 0x0000000a0b957239 */ /* 0x000fe200000014ff */
[-C--:B------:R-:W-:Y:S01]  /*5ad0*/  IMAD R14, R87, R80.reuse, R14 ;  /* 0x00000050570e7224 */ /* 0x080fe200078e020e */
[----:B------:R-:W-:Y:S01]  /*5ae0*/  SHF.R.S32.HI R82, RZ, 0x18, R136 ;  /* 0x00000018ff527819 */ /* 0x000fe20000011488 */
[----:B------:R-:W-:Y:S01]  /*5af0*/  IMAD R15, R86, R80, R15 ;  /* 0x00000050560f7224 */ /* 0x000fe200078e020f */
[----:B------:R-:W-:Y:S01]  /*5b00*/  I2IP.S8.S32.SAT R149, R9, R8, R149 ;  /* 0x0000000809957239 */ /* 0x000fe20000001495 */
[-C--:B------:R-:W-:Y:S01]  /*5b10*/  IMAD R0, R81, R80.reuse, R0 ;  /* 0x0000005051007224 */ /* 0x080fe200078e0200 */
[----:B------:R-:W-:Y:S01]  /*5b20*/  SHF.L.U32 R138, R91, 0x8, RZ ;  /* 0x000000085b8a7819 */ /* 0x000fe200000006ff */
[----:B------:R-:W-:Y:S01]  /*5b30*/  IMAD R2, R83, R80, R2 ;  /* 0x0000005053027224 */ /* 0x000fe200078e0202 */
[----:B------:R-:W-:Y:S01]  /*5b40*/  I2IP.S8.S32.SAT R150, R15, R14, RZ ;  /* 0x0000000e0f967239 */ /* 0x000fe200000014ff */
[C---:B------:R-:W-:Y:S01]  /*5b50*/  IMAD R22, R78.reuse, R26, RZ ;  /* 0x0000001a4e167224 */ /* 0x040fe200078e02ff */
[----:B------:R-:W-:Y:S01]  /*5b60*/  MOV R83, R137 ;  /* 0x0000008900537202 */ /* 0x000fe20000000f00 */
[C---:B------:R-:W-:Y:S01]  /*5b70*/  IMAD R27, R78.reuse, R27, RZ ;  /* 0x0000001b4e1b7224 */ /* 0x040fe200078e02ff */
[----:B------:R-:W-:Y:S01]  /*5b80*/  I2IP.S8.S32.SAT R150, R13, R12, R150 ;  /* 0x0000000c0d967239 */ /* 0x000fe20000001496 */
[C---:B------:R-:W-:Y:S01]  /*5b90*/  IMAD R24, R78.reuse, R28, RZ ;  /* 0x0000001c4e187224 */ /* 0x040fe200078e02ff */
[----:B------:R-:W-:Y:S01]  /*5ba0*/  SHF.R.S32.HI R81, RZ, 0x18, R138 ;  /* 0x00000018ff517819 */ /* 0x000fe2000001148a */
[C---:B------:R-:W-:Y:S01]  /*5bb0*/  IMAD R25, R78.reuse, R29, RZ ;  /* 0x0000001d4e197224 */ /* 0x040fe200078e02ff */
[----:B------:R-:W-:Y:S01]  /*5bc0*/  SHF.R.S32.HI R91, RZ, 0x18, R94 ;  /* 0x00000018ff5b7819 */ /* 0x000fe2000001145e */
[----:B------:R-:W-:Y:S01]  /*5bd0*/  IMAD R26, R78, R30, RZ ;  /* 0x0000001e4e1a7224 */ /* 0x000fe200078e02ff */
[----:B------:R-:W-:Y:S01]  /*5be0*/  SHF.R.S32.HI R94, RZ, 0x18, R97 ;  /* 0x00000018ff5e7819 */ /* 0x000fe20000011461 */
[-C--:B------:R-:W-:Y:S01]  /*5bf0*/  IMAD R3, R81, R80.reuse, R3 ;  /* 0x0000005051037224 */ /* 0x080fe200078e0203 */
[----:B------:R-:W-:Y:S01]  /*5c00*/  SHF.L.U32 R135, R92, 0x8, RZ ;  /* 0x000000085c877819 */ /* 0x000fe200000006ff */
[----:B------:R-:W-:Y:S01]  /*5c10*/  IMAD R19, R88, R80, R19 ;  /* 0x0000005058137224 */ /* 0x000fe200078e0213 */
[----:B------:R-:W-:Y:S01]  /*5c20*/  MOV R81, R134 ;  /* 0x0000008600517202 */ /* 0x000fe20000000f00 */
[-C--:B------:R-:W-:Y:S01]  /*5c30*/  IMAD R16, R83, R80.reuse, R16 ;  /* 0x0000005053107224 */ /* 0x080fe200078e0210 */
[----:B------:R-:W-:Y:S01]  /*5c40*/  SHF.R.S32.HI R85, RZ, 0x18, R135 ;  /* 0x00000018ff557819 */ /* 0x000fe20000011487 */
[-C--:B------:R-:W-:Y:S01]  /*5c50*/  IMAD R17, R82, R80.reuse, R17 ;  /* 0x0000005052117224 */ /* 0x080fe200078e0211 */
[----:B------:R-:W-:Y:S01]  /*5c60*/  I2IP.S8.S32.SAT R151, R19, R3, RZ ;  /* 0x0000000313977239 */ /* 0x000fe200000014ff */
[----:B------:R-:W-:Y:S01]  /*5c70*/  IMAD R31, R78, R31, RZ ;  /* 0x0000001f4e1f7224 */ /* 0x000fe200078e02ff */
[----:B------:R-:W-:Y:S01]  /*5c80*/  SHF.R.S32.HI R82, RZ, 0x18, R133 ;  /* 0x00000018ff527819 */ /* 0x000fe20000011485 */
[-C--:B------:R-:W-:Y:S01]  /*5c90*/  IMAD R18, R85, R80.reuse, R18 ;  /* 0x0000005055127224 */ /* 0x080fe200078e0212 */
[----:B------:R-:W-:Y:S01]  /*5ca0*/  SHF.L.U32 R132, R93, 0x8, RZ ;  /* 0x000000085d847819 */ /* 0x000fe200000006ff */
[----:B------:R-:W-:Y:S01]  /*5cb0*/  IMAD R23, R89, R80, R23 ;  /* 0x0000005059177224 */ /* 0x000fe200078e0217 */
[----:B------:R-:W-:Y:S01]  /*5cc0*/  I2IP.S8.S32.SAT R151, R2, R0, R151 ;  /* 0x0000000002977239 */ /* 0x000fe20000001497 */
[-C--:B------:R-:W-:Y:S01]  /*5cd0*/  IMAD R20, R81, R80.reuse, R20 ;  /* 0x0000005051147224 */ /* 0x080fe200078e0214 */
[----:B------:R-:W-:Y:S01]  /*5ce0*/  SHF.R.S32.HI R81, RZ, 0x18, R132 ;  /* 0x00000018ff517819 */ /* 0x000fe20000011484 */
[----:B------:R-:W-:Y:S01]  /*5cf0*/  IMAD R21, R82, R80, R21 ;  /* 0x0000005052157224 */ /* 0x000fe200078e0215 */
[----:B------:R-:W-:Y:S01]  /*5d00*/  I2IP.S8.S32.SAT R160, R23, R18, RZ ;  /* 0x0000001217a07239 */ /* 0x000fe200000014ff */
[----:B------:R-:W-:Y:S01]  /*5d10*/  IMAD R28, R78, R32, RZ ;  /* 0x000000204e1c7224 */ /* 0x000fe200078e02ff */
[----:B------:R-:W-:Y:S01]  /*5d20*/  MOV R83, R131 ;  /* 0x0000008300537202 */ /* 0x000fe20000000f00 */
[-C--:B------:R-:W-:Y:S01]  /*5d30*/  IMAD R22, R81, R80.reuse, R22 ;  /* 0x0000005051167224 */ /* 0x080fe200078e0216 */
[----:B------:R-:W-:Y:S01]  /*5d40*/  SHF.R.S32.HI R82, RZ, 0x18, R130 ;  /* 0x00000018ff527819 */ /* 0x000fe20000011482 */
[-C--:B------:R-:W-:Y:S01]  /*5d50*/  IMAD R27, R90, R80.reuse, R27 ;  /* 0x000000505a1b7224 */ /* 0x080fe200078e021b */
[----:B------:R-:W-:Y:S01]  /*5d60*/  SHF.R.S32.HI R85, RZ, 0x18, R129 ;  /* 0x00000018ff557819 */ /* 0x000fe20000011481 */
[-C--:B------:R-:W-:Y:S01]  /*5d70*/  IMAD R24, R83, R80.reuse, R24 ;  /* 0x0000005053187224 */ /* 0x080fe200078e0218 */
[----:B------:R1:W-:Y:S01]  /*5d80*/  STS.128 [R180+UR43+0x2200], R148 ;  /* 0x00220094b4007988 */ /* 0x0003e20008000c2b */
[-C--:B------:R-:W-:Y:S01]  /*5d90*/  IMAD R25, R82, R80.reuse, R25 ;  /* 0x0000005052197224 */ /* 0x080fe200078e0219 */
[----:B------:R-:W-:Y:S01]  /*5da0*/  SHF.L.U32 R126, R95, 0x8, RZ ;  /* 0x000000085f7e7819 */ /* 0x000fe200000006ff */
[----:B------:R-:W-:Y:S01]  /*5db0*/  IMAD R26, R85, R80, R26 ;  /* 0x00000050551a7224 */ /* 0x000fe200078e021a */
[----:B------:R-:W-:Y:S01]  /*5dc0*/  I2IP.S8.S32.SAT R160, R17, R16, R160 ;  /* 0x0000001011a07239 */ /* 0x000fe200000014a0 */
[----:B------:R-:W-:Y:S01]  /*5dd0*/  IMAD.MOV.U32 R81, RZ, RZ, R128 ;  /* 0x000000ffff517224 */ /* 0x000fe200078e0080 */
[----:B------:R-:W-:Y:S01]  /*5de0*/  SHF.R.S32.HI R82, RZ, 0x18, R127 ;  /* 0x00000018ff527819 */ /* 0x000fe2000001147f */
[C---:B------:R-:W-:Y:S01]  /*5df0*/  IMAD R29, R78.reuse, R33, RZ ;  /* 0x000000214e1d7224 */ /* 0x040fe200078e02ff */
[----:B------:R-:W-:Y:S01]  /*5e00*/  I2IP.S8.S32.SAT R161, R27, R22, RZ ;  /* 0x000000161ba17239 */ /* 0x000fe200000014ff */
[----:B------:R-:W-:Y:S01]  /*5e10*/  IMAD R31, R91, R80, R31 ;  /* 0x000000505b1f7224 */ /* 0x000fe200078e021f */
[----:B------:R-:W-:Y:S01]  /*5e20*/  SHF.R.S32.HI R83, RZ, 0x18, R126 ;  /* 0x00000018ff537819 */ /* 0x000fe2000001147e */
[C---:B------:R-:W-:Y:S01]  /*5e30*/  IMAD R30, R78.reuse, R34, RZ ;  /* 0x000000224e1e7224 */ /* 0x040fe200078e02ff */
[----:B------:R-:W-:Y:S01]  /*5e40*/  I2IP.S8.S32.SAT R161, R21, R20, R161 ;  /* 0x0000001415a17239 */ /* 0x000fe200000014a1 */
[----:B------:R-:W-:Y:S01]  /*5e50*/  IMAD R28, R81, R80, R28 ;  /* 0x00000050511c7224 */ /* 0x000fe200078e021c */
[----:B------:R-:W-:Y:S01]  /*5e60*/  SHF.R.S32.HI R92, RZ, 0x18, R95 ;  /* 0x00000018ff5c7819 */ /* 0x000fe2000001145f */
[----:B------:R-:W-:Y:S01]  /*5e70*/  IMAD R35, R78, R35, RZ ;  /* 0x000000234e237224 */ /* 0x000fe200078e02ff */
[----:B------:R-:W-:Y:S01]  /*5e80*/  I2IP.S8.S32.SAT R162, R31, R26, RZ ;  /* 0x0000001a1fa27239 */ /* 0x000fe200000014ff */
[----:B------:R-:W-:Y:S01]  /*5e90*/  IMAD R29, R82, R80, R29 ;  /* 0x00000050521d7224 */ /* 0x000fe200078e021d */
[----:B------:R-:W-:Y:S01]  /*5ea0*/  MOV R81, R125 ;  /* 0x0000007d00517202 */ /* 0x000fe20000000f00 */
[----:B------:R-:W-:Y:S01]  /*5eb0*/  IMAD R32, R78, R36, RZ ;  /* 0x000000244e207224 */ /* 0x000fe200078e02ff */
[----:B------:R-:W-:Y:S01]  /*5ec0*/  I2IP.S8.S32.SAT R162, R25, R24, R162 ;  /* 0x0000001819a27239 */ /* 0x000fe200000014a2 */
[-C--:B------:R-:W-:Y:S01]  /*5ed0*/  IMAD R30, R83, R80.reuse, R30 ;  /* 0x00000050531e7224 */ /* 0x080fe200078e021e */
[----:B------:R-:W-:Y:S01]  /*5ee0*/  SHF.L.U32 R123, R96, 0x8, RZ ;  /* 0x00000008607b7819 */ /* 0x000fe200000006ff */
[----:B------:R-:W-:Y:S01]  /*5ef0*/  IMAD R35, R92, R80, R35 ;  /* 0x000000505c237224 */ /* 0x000fe200078e0223 */
[----:B------:R-:W-:Y:S01]  /*5f00*/  SHF.R.S32.HI R82, RZ, 0x18, R124 ;  /* 0x00000018ff527819 */ /* 0x000fe2000001147c */
[C---:B------:R-:W-:Y:S01]  /*5f10*/  IMAD R33, R78.reuse, R37, RZ ;  /* 0x000000254e217224 */ /* 0x040fe200078e02ff */
[----:B------:R-:W-:Y:S01]  /*5f20*/  MOV R83, R122 ;  /* 0x0000007a00537202 */ /* 0x000fe20000000f00 */
[----:B------:R-:W-:Y:S01]  /*5f30*/  IMAD R32, R81, R80, R32 ;  /* 0x0000005051207224 */ /* 0x000fe200078e0220 */
[----:B------:R-:W-:Y:S01]  /*5f40*/  SHF.R.S32.HI R81, RZ, 0x18, R123 ;  /* 0x00000018ff517819 */ /* 0x000fe2000001147b */
[C---:B------:R-:W-:Y:S01]  /*5f50*/  IMAD R34, R78.reuse, R38, RZ ;  /* 0x000000264e227224 */ /* 0x040fe200078e02ff */
[----:B------:R-:W-:Y:S01]  /*5f60*/  SHF.R.S32.HI R93, RZ, 0x18, R96 ;  /* 0x00000018ff5d7819 */ /* 0x000fe20000011460 */
[----:B------:R-:W-:Y:S01]  /*5f70*/  IMAD R39, R78, R39, RZ ;  /* 0x000000274e277224 */ /* 0x000fe200078e02ff */
[----:B------:R-:W-:Y:S01]  /*5f80*/  I2IP.S8.S32.SAT R163, R35, R30, RZ ;  /* 0x0000001e23a37239 */ /* 0x000fe200000014ff */
[----:B------:R-:W-:Y:S01]  /*5f90*/  IMAD R33, R82, R80, R33 ;  /* 0x0000005052217224 */ /* 0x000fe200078e0221 */
[----:B------:R-:W-:Y:S01]  /*5fa0*/  SHF.L.U32 R120, R97, 0x8, RZ ;  /* 0x0000000861787819 */ /* 0x000fe200000006ff */
[C---:B------:R-:W-:Y:S01]  /*5fb0*/  IMAD R36, R78.reuse, R40, RZ ;  /* 0x000000284e247224 */ /* 0x040fe200078e02ff */
[----:B------:R-:W-:Y:S01]  /*5fc0*/  I2IP.S8.S32.SAT R163, R29, R28, R163 ;  /* 0x0000001c1da37239 */ /* 0x000fe200000014a3 */
[-C--:B------:R-:W-:Y:S01]  /*5fd0*/  IMAD R34, R81, R80.reuse, R34 ;  /* 0x0000005051227224 */ /* 0x080fe200078e0222 */
[----:B------:R-:W-:Y:S01]  /*5fe0*/  SHF.R.S32.HI R82, RZ, 0x18, R121 ;  /* 0x00000018ff527819 */ /* 0x000fe20000011479 */
[C---:B------:R-:W-:Y:S01]  /*5ff0*/  IMAD R37, R78.reuse, R41, RZ ;  /* 0x000000294e257224 */ /* 0x040fe200078e02ff */
[----:B------:R-:W-:Y:S01]  /*6000*/  MOV R81, R119 ;  /* 0x0000007700517202 */ /* 0x000fe20000000f00 */
[----:B------:R-:W-:Y:S01]  /*6010*/  IMAD R39, R93, R80, R39 ;  /* 0x000000505d277224 */ /* 0x000fe200078e0227 */
[----:B------:R-:W-:Y:S01]  /*6020*/  SHF.R.S32.HI R85, RZ, 0x18, R120 ;  /* 0x00000018ff557819 */ /* 0x000fe20000011478 */
[C---:B------:R-:W-:Y:S01]  /*6030*/  IMAD R38, R78.reuse, R42, RZ ;  /* 0x0000002a4e267224 */ /* 0x040fe200078e02ff */
[----:B------:R1:W-:Y:S01]  /*6040*/  STS.128 [R179+0x2200], R160 ;  /* 0x002200a0b3007388 */ /* 0x0003e20000000c00 */
[----:B------:R-:W-:Y:S01]  /*6050*/  IMAD R36, R83, R80, R36 ;  /* 0x0000005053247224 */ /* 0x000fe200078e0224 */
[----:B------:R-:W-:Y:S01]  /*6060*/  I2IP.S8.S32.SAT R172, R39, R34, RZ ;  /* 0x0000002227ac7239 */ /* 0x000fe200000014ff */
[----:B------:R-:W-:Y:S01]  /*6070*/  IMAD R43, R78, R43, RZ ;  /* 0x0000002b4e2b7224 */ /* 0x000fe200078e02ff */
[----:B------:R-:W-:Y:S01]  /*6080*/  MOV R83, R116 ;  /* 0x0000007400537202 */ /* 0x000fe20000000f00 */
[----:B------:R-:W-:Y:S01]  /*6090*/  IMAD R37, R82, R80, R37 ;  /* 0x0000005052257224 */ /* 0x000fe200078e0225 */
[----:B------:R-:W-:Y:S01]  /*60a0*/  I2IP.S8.S32.SAT R172, R33, R32, R172 ;  /* 0x0000002021ac7239 */ /* 0x000fe200000014ac */
[----:B------:R-:W-:Y:S01]  /*60b0*/  IMAD R40, R78, R44, RZ ;  /* 0x0000002c4e287224 */ /* 0x000fe200078e02ff */
[----:B------:R-:W-:Y:S01]  /*60c0*/  SHF.R.S32.HI R82, RZ, 0x18, R118 ;  /* 0x00000018ff527819 */ /* 0x000fe20000011476 */
[-C--:B------:R-:W-:Y:S01]  /*60d0*/  IMAD R38, R85, R80.reuse, R38 ;  /* 0x0000005055267224 */ /* 0x080fe200078e0226 */
[----:B------:R-:W-:Y:S01]  /*60e0*/  SHF.L.U32 R117, R98, 0x8, RZ ;  /* 0x0000000862757819 */ /* 0x000fe200000006ff */
[-C--:B------:R-:W-:Y:S01]  /*60f0*/  IMAD R43, R94, R80.reuse, R43 ;  /* 0x000000505e2b7224 */ /* 0x080fe200078e022b */
[----:B------:R-:W-:Y:S01]  /*6100*/  SHF.R.S32.HI R95, RZ, 0x18, R98 ;  /* 0x00000018ff5f7819 */ /* 0x000fe20000011462 */
[C---:B------:R-:W-:Y:S01]  /*6110*/  IMAD R41, R78.reuse, R45, RZ ;  /* 0x0000002d4e297224 */ /* 0x040fe200078e02ff */
[----:B------:R-:W-:Y:S01]  /*6120*/  SHF.R.S32.HI R85, RZ, 0x18, R114 ;  /* 0x00000018ff557819 */ /* 0x000fe20000011472 */
[----:B------:R-:W-:Y:S01]  /*6130*/  IMAD R40, R81, R80, R40 ;  /* 0x0000005051287224 */ /* 0x000fe200078e0228 */
[----:B------:R-:W-:Y:S01]  /*6140*/  SHF.R.S32.HI R81, RZ, 0x18, R117 ;  /* 0x00000018ff517819 */ /* 0x000fe20000011475 */
[C---:B------:R-:W-:Y:S01]  /*6150*/  IMAD R42, R78.reuse, R46, RZ ;  /* 0x0000002e4e2a7224 */ /* 0x040fe200078e02ff */
[----:B------:R-:W-:Y:S01]  /*6160*/  I2IP.S8.S32.SAT R173, R43, R38, RZ ;  /* 0x000000262bad7239 */ /* 0x000fe200000014ff */
[----:B------:R-:W-:Y:S01]  /*6170*/  IMAD R47, R78, R47, RZ ;  /* 0x0000002f4e2f7224 */ /* 0x000fe200078e02ff */
[----:B------:R-:W-:Y:S01]  /*6180*/  SHF.R.S32.HI R96, RZ, 0x18, R99 ;  /* 0x00000018ff607819 */ /* 0x000fe20000011463 */
[----:B------:R-:W-:Y:S01]  /*6190*/  IMAD R41, R82, R80, R41 ;  /* 0x0000005052297224 */ /* 0x000fe200078e0229 */
[----:B------:R-:W-:Y:S01]  /*61a0*/  I2IP.S8.S32.SAT R173, R37, R36, R173 ;  /* 0x0000002425ad7239 */ /* 0x000fe200000014ad */
[C---:B------:R-:W-:Y:S01]  /*61b0*/  IMAD R44, R78.reuse, R48, RZ ;  /* 0x000000304e2c7224 */ /* 0x040fe200078e02ff */
[----:B------:R-:W-:Y:S01]  /*61c0*/  SHF.R.S32.HI R82, RZ, 0x18, R115 ;  /* 0x00000018ff527819 */ /* 0x000fe20000011473 */
[-C--:B------:R-:W-:Y:S01]  /*61d0*/  IMAD R42, R81, R80.reuse, R42 ;  /* 0x00000050512a7224 */ /* 0x080fe200078e022a */
[----:B------:R-:W-:Y:S01]  /*61e0*/  SHF.R.S32.HI R97, RZ, 0x18, R100 ;  /* 0x00000018ff617819 */ /* 0x000fe20000011464 */
[C---:B------:R-:W-:Y:S01]  /*61f0*/  IMAD R45, R78.reuse, R49, RZ ;  /* 0x000000314e2d7224 */ /* 0x040fe200078e02ff */
[----:B------:R-:W-:Y:S01]  /*6200*/  SHF.R.S32.HI R98, RZ, 0x18, R101 ;  /* 0x00000018ff627819 */ /* 0x000fe20000011465 */
[----:B------:R-:W-:Y:S01]  /*6210*/  IMAD R47, R95, R80, R47 ;  /* 0x000000505f2f7224 */ /* 0x000fe200078e022f */
[----:B------:R-:W-:Y:S01]  /*6220*/  SHF.R.S32.HI R99, RZ, 0x18, R102 ;  /* 0x00000018ff637819 */ /* 0x000fe20000011466 */
[----:B------:R-:W-:Y:S01]  /*6230*/  IMAD R46, R78, R50, RZ ;  /* 0x000000324e2e7224 */ /* 0x000fe200078e02ff */
[----:B------:R-:W-:Y:S01]  /*6240*/  SHF.L.U32 R111, R100, 0x8, RZ ;  /* 0x00000008646f7819 */ /* 0x000fe200000006ff */
        /* <DEDUP_REMOVED lines=9> */
[----:B------:R-:W-:Y:S01]  /*62e0*/  SHF.R.S32.HI R100, RZ, 0x18, R103 ;  /* 0x00000018ff647819 */ /* 0x000fe20000011467 */
[----:B------:R-:W-:Y:S01]  /*62f0*/  IMAD.MOV.U32 R81, RZ, RZ, R113 ;  /* 0x000000ffff517224 */ /* 0x000fe200078e0071 */
[----:B------:R-:W-:Y:S01]  /*6300*/  SHF.L.U32 R108, R101, 0x8, RZ ;  /* 0x00000008656c7819 */ /* 0x000fe200000006ff */
[-C--:B------:R-:W-:Y:S01]  /*6310*/  IMAD R51, R96, R80.reuse, R51 ;  /* 0x0000005060337224 */ /* 0x080fe200078e0233 */
[----:B------:R-:W-:Y:S01]  /*6320*/  SHF.L.U32 R105, R102, 0x8, RZ ;  /* 0x0000000866697819 */ /* 0x000fe200000006ff */
[C---:B------:R-:W-:Y:S01]  /*6330*/  IMAD R49, R78.reuse, R53, RZ ;  /* 0x000000354e317224 */ /* 0x040fe200078e02ff */
[----:B------:R-:W-:Y:S01]  /*6340*/  SHF.L.U32 R102, R103, 0x10, RZ ;  /* 0x0000001067667819 */ /* 0x000fe200000006ff */
[----:B------:R-:W-:Y:S01]  /*6350*/  IMAD R48, R81, R80, R48 ;  /* 0x0000005051307224 */ /* 0x000fe200078e0230 */
[----:B------:R-:W-:Y:S01]  /*6360*/  SHF.R.S32.HI R81, RZ, 0x18, R111 ;  /* 0x00000018ff517819 */ /* 0x000fe2000001146f */
[C---:B------:R-:W-:Y:S01]  /*6370*/  IMAD R50, R78.reuse, R54, RZ ;  /* 0x000000364e327224 */ /* 0x040fe200078e02ff */
[----:B------:R-:W-:Y:S01]  /*6380*/  I2IP.S8.S32.SAT R175, R51, R46, RZ ;  /* 0x0000002e33af7239 */ /* 0x000fe200000014ff */
[----:B------:R-:W-:Y:S01]  /*6390*/  IMAD R55, R78, R55, RZ ;  /* 0x000000374e377224 */ /* 0x000fe200078e02ff */
[----:B------:R-:W-:Y:S01]  /*63a0*/  SHF.L.U32 R101, R103, 0x8, RZ ;  /* 0x0000000867657819 */ /* 0x000fe200000006ff */
[----:B------:R-:W-:Y:S01]  /*63b0*/  IMAD R49, R82, R80, R49 ;  /* 0x0000005052317224 */ /* 0x000fe200078e0231 */
[----:B------:R-:W-:Y:S01]  /*63c0*/  I2IP.S8.S32.SAT R175, R45, R44, R175 ;  /* 0x0000002c2daf7239 */ /* 0x000fe200000014af */
[C---:B------:R-:W-:Y:S01]  /*63d0*/  IMAD R52, R78.reuse, R56, RZ ;  /* 0x000000384e347224 */ /* 0x040fe200078e02ff */
[----:B------:R-:W-:Y:S01]  /*63e0*/  SHF.R.S32.HI R82, RZ, 0x18, R109 ;  /* 0x00000018ff527819 */ /* 0x000fe2000001146d */
[-C--:B------:R-:W-:Y:S01]  /*63f0*/  IMAD R50, R81, R80.reuse, R50 ;  /* 0x0000005051327224 */ /* 0x080fe200078e0232 */
[----:B------:R-:W-:Y:S01]  /*6400*/  SHF.R.S32.HI R81, RZ, 0x18, R108 ;  /* 0x00000018ff517819 */ /* 0x000fe2000001146c */
[C---:B------:R-:W-:Y:S01]  /*6410*/  IMAD R53, R78.reuse, R57, RZ ;  /* 0x000000394e357224 */ /* 0x040fe200078e02ff */
[----:B------:R1:W-:Y:S01]  /*6420*/  STS.128 [R178+0x2200], R172 ;  /* 0x002200acb2007388 */ /* 0x0003e20000000c00 */
[----:B------:R-:W-:Y:S02]  /*6430*/  IMAD R55, R97, R80, R55 ;  /* 0x0000005061377224 */ /* 0x000fe400078e0237 */
[C---:B------:R-:W-:Y:S02]  /*6440*/  IMAD R54, R78.reuse, R58, RZ ;  /* 0x0000003a4e367224 */ /* 0x040fe400078e02ff */
[----:B------:R-:W-:Y:S01]  /*6450*/  IMAD R52, R83, R80, R52 ;  /* 0x0000005053347224 */ /* 0x000fe200078e0234 */
[----:B------:R-:W-:Y:S01]  /*6460*/  I2IP.S8.S32.SAT R192, R55, R50, RZ ;  /* 0x0000003237c07239 */ /* 0x000fe200000014ff */
[----:B------:R-:W-:Y:S01]  /*6470*/  IMAD R59, R78, R59, RZ ;  /* 0x0000003b4e3b7224 */ /* 0x000fe200078e02ff */
[----:B------:R-:W-:Y:S01]  /*6480*/  MOV R83, R107 ;  /* 0x0000006b00537202 */ /* 0x000fe20000000f00 */
[----:B------:R-:W-:Y:S01]  /*6490*/  IMAD R53, R82, R80, R53 ;  /* 0x0000005052357224 */ /* 0x000fe200078e0235 */
[----:B------:R-:W-:Y:S01]  /*64a0*/  I2IP.S8.S32.SAT R192, R49, R48, R192 ;  /* 0x0000003031c07239 */ /* 0x000fe200000014c0 */
[C---:B------:R-:W-:Y:S01]  /*64b0*/  IMAD R56, R78.reuse, R60, RZ ;  /* 0x0000003c4e387224 */ /* 0x040fe200078e02ff */
[----:B------:R-:W-:Y:S01]  /*64c0*/  SHF.R.S32.HI R82, RZ, 0x18, R106 ;  /* 0x00000018ff527819 */ /* 0x000fe2000001146a */
[-C--:B------:R-:W-:Y:S01]  /*64d0*/  IMAD R54, R81, R80.reuse, R54 ;  /* 0x0000005051367224 */ /* 0x080fe200078e0236 */
[----:B------:R-:W-:Y:S01]  /*64e0*/  SHF.R.S32.HI R81, RZ, 0x18, R105 ;  /* 0x00000018ff517819 */ /* 0x000fe20000011469 */
[----:B------:R-:W-:Y:S02]  /*64f0*/  IMAD R57, R78, R61, RZ ;  /* 0x0000003d4e397224 */ /* 0x000fe400078e02ff */
[----:B------:R-:W-:Y:S02]  /*6500*/  IMAD R59, R98, R80, R59 ;  /* 0x00000050623b7224 */ /* 0x000fe400078e023b */
[C---:B------:R-:W-:Y:S02]  /*6510*/  IMAD R58, R78.reuse, R62, RZ ;  /* 0x0000003e4e3a7224 */ /* 0x040fe400078e02ff */
[----:B------:R-:W-:Y:S01]  /*6520*/  IMAD R56, R83, R80, R56 ;  /* 0x0000005053387224 */ /* 0x000fe200078e0238 */
[----:B------:R-:W-:Y:S01]  /*6530*/  I2IP.S8.S32.SAT R193, R59, R54, RZ ;  /* 0x000000363bc17239 */ /* 0x000fe200000014ff */
[----:B------:R-:W-:Y:S01]  /*6540*/  IMAD R63, R78, R63, RZ ;  /* 0x0000003f4e3f7224 */ /* 0x000fe200078e02ff */
[----:B------:R-:W-:Y:S01]  /*6550*/  MOV R83, R104 ;  /* 0x0000006800537202 */ /* 0x000fe20000000f00 */
[----:B------:R-:W-:Y:S01]  /*6560*/  IMAD R57, R82, R80, R57 ;  /* 0x0000005052397224 */ /* 0x000fe200078e0239 */
[----:B------:R-:W-:Y:S01]  /*6570*/  SHF.R.S32.HI R82, RZ, 0x18, R102 ;  /* 0x00000018ff527819 */ /* 0x000fe20000011466 */
[C---:B------:R-:W-:Y:S01]  /*6580*/  IMAD R60, R78.reuse, R64, RZ ;  /* 0x000000404e3c7224 */ /* 0x040fe200078e02ff */
[----:B------:R-:W-:Y:S01]  /*6590*/  I2IP.S8.S32.SAT R193, R53, R52, R193 ;  /* 0x0000003435c17239 */ /* 0x000fe200000014c1 */
[-C--:B------:R-:W-:Y:S01]  /*65a0*/  IMAD R58, R81, R80.reuse, R58 ;  /* 0x00000050513a7224 */ /* 0x080fe200078e023a */
[----:B------:R-:W-:Y:S01]  /*65b0*/  SHF.R.S32.HI R81, RZ, 0x18, R101 ;  /* 0x00000018ff517819 */ /* 0x000fe20000011465 */
[C---:B------:R-:W-:Y:S02]  /*65c0*/  IMAD R61, R78.reuse, R65, RZ ;  /* 0x000000414e3d7224 */ /* 0x040fe400078e02ff */
[-C--:B------:R-:W-:Y:S02]  /*65d0*/  IMAD R63, R99, R80.reuse, R63 ;  /* 0x00000050633f7224 */ /* 0x080fe400078e023f */
[----:B------:R-:W-:Y:S02]  /*65e0*/  IMAD R60, R83, R80, R60 ;  /* 0x00000050533c7224 */ /* 0x000fe400078e023c */
[----:B------:R-:W-:Y:S01]  /*65f0*/  IMAD R62, R78, R66, RZ ;  /* 0x000000424e3e7224 */ /* 0x000fe200078e02ff */
[----:B------:R-:W-:Y:S01]  /*6600*/  I2IP.S8.S32.SAT R194, R63, R58, RZ ;  /* 0x0000003a3fc27239 */ /* 0x000fe200000014ff */
[----:B------:R-:W-:Y:S02]  /*6610*/  IMAD R61, R82, R80, R61 ;  /* 0x00000050523d7224 */ /* 0x000fe400078e023d */
[----:B------:R-:W-:Y:S01]  /*6620*/  IMAD R67, R78, R67, RZ ;  /* 0x000000434e437224 */ /* 0x000fe200078e02ff */
[----:B------:R-:W-:Y:S01]  /*6630*/  I2IP.S8.S32.SAT R194, R57, R56, R194 ;  /* 0x0000003839c27239 */ /* 0x000fe200000014c2 */
[-C--:B------:R-:W-:Y:S02]  /*6640*/  IMAD R62, R81, R80.reuse, R62 ;  /* 0x00000050513e7224 */ /* 0x080fe400078e023e */
[----:B------:R-:W-:Y:S05]  /*6650*/  IMAD R67, R100, R80, R67 ;  /* 0x0000005064437224 */ /* 0x000fea00078e0243 */
[----:B------:R-:W-:Y:S04]  /*6660*/  I2IP.S8.S32.SAT R189, R67, R62, RZ ;  /* 0x0000003e43bd7239 */ /* 0x000fe800000014ff */
[----:B------:R-:W-:Y:S02]  /*6670*/  I2IP.S8.S32.SAT R195, R61, R60, R189 ;  /* 0x0000003c3dc37239 */ /* 0x000fe400000014bd */
[----:B------:R-:W-:Y:S03]  /*6680*/  IADD3 R189, PT, PT, R76, 0x1, RZ ;  /* 0x000000014cbd7810 */ /* 0x000fe60007ffe0ff */
[----:B------:R1:W-:Y:S01]  /*6690*/  STS.128 [R177+0x2200], R192 ;  /* 0x002200c0b1007388 */ /* 0x0003e20000000c00 */
[----:B------:R-:W-:Y:S01]  /*66a0*/  @!PT LDS RZ, [RZ] ;  /* 0x00000000fffff984 */ /* 0x000fe20000000800 */
[----:B------:R-:W-:Y:S01]  /*66b0*/  @!PT LDS RZ, [RZ] ;  /* 0x00000000fffff984 */ /* 0x000fe20000000800 */
[----:B------:R-:W-:Y:S01]  /*66c0*/  @!PT LDS RZ, [RZ] ;  /* 0x00000000fffff984 */ /* 0x000fe20000000800 */
[----:B------:R-:W-:Y:S01]  /*66d0*/  @!PT LDS RZ, [RZ] ;  /* 0x00000000fffff984 */ /* 0x000fe20000000800 */
[----:B------:R3:W-:Y:S07]  /*66e0*/  MEMBAR.ALL.CTA ;  /* 0x0000000000007992 */ /* 0x0007ee0000008000 */
[----:B---3--:R-:W3:Y:S02]  /*66f0*/  FENCE.VIEW.ASYNC.S ;  /* 0x00000000000073c6 */ /* 0x008ee40000000000 */
[----:B---3--:R-:W-:Y:S06]  /*6700*/  BAR.SYNC.DEFER_BLOCKING 0x1, 0x80 ;  /* 0x0042000000007b1d */ /* 0x008fec0000010000 */
[----:B------:R-:W-:Y:S05]  /*6710*/  @P0 BRA `(.L_x_92) ;  /* 0x0000000000340947 */ /* 0x000fea0003800000 */
[----:B------:R-:W-:Y:S01]  /*6720*/  UIADD3 UR12, UPT, UPT, UR43, 0x2200, URZ ;  /* 0x000022002b0c7890 */ /* 0x000fe2000fffe0ff */
[----:B------:R-:W-:Y:S01]  /*6730*/  R2UR UR9, R165 ;  /* 0x00000000a50972ca */ /* 0x000fe200000e0000 */
[----:B------:R-:W-:Y:S01]  /*6740*/  UIADD3 UR10, UP0, UPT, UR46, 0x680, URZ ;  /* 0x000006802e0a7890 */ /* 0x000fe2000ff1e0ff */
[----:B------:R-:W-:Y:S01]  /*6750*/  R2UR UR8, R167 ;  /* 0x00000000a70872ca */ /* 0x000fe200000e0000 */
[----:B------:R-:W-:Y:S02]  /*6760*/  UMOV UR7, UR36 ;  /* 0x0000002400077c82 */ /* 0x000fe40008000000 */
[----:B------:R-:W-:Y:S01]  /*6770*/  IMAD.U32 R186, RZ, RZ, UR12 ;  /* 0x0000000cffba7e24 */ /* 0x000fe2000f8e00ff */
[----:B------:R-:W-:Y:S04]  /*6780*/  UIADD3.X UR11, UPT, UPT, URZ, UR47, URZ, UP0, !UPT ;  /* 0x0000002fff0b7290 */ /* 0x000fe800087fe4ff */
[----:B------:R-:W-:Y:S03]  /*6790*/  R2UR UR4, R186 ;  /* 0x00000000ba0472ca */ /* 0x000fe600000e0000 */
[----:B------:R-:W-:Y:S02]  /*67a0*/  USHF.L.U32 UR5, UR9, 0x6, URZ ;  /* 0x0000000609057899 */ /* 0x000fe400080006ff */
[----:B------:R-:W-:Y:S09]  /*67b0*/  USHF.L.U32 UR6, UR8, 0x7, URZ ;  /* 0x0000000708067899 */ /* 0x000ff200080006ff */
[----:B------:R3:W-:Y:S01]  /*67c0*/  UTMASTG.3D [UR4], [UR10] ;  /* 0x000000040a0073b5 */ /* 0x0007e20008010000 */
[----:B------:R0:W-:Y:S01]  /*67d0*/  UTMACMDFLUSH ;  /* 0x00000000000079b7 */ /* 0x0001e20000000000 */
[----:B---3--:R-:W-:Y:S04]  /*67e0*/  DEPBAR.LE SB0, 0x0 ;  /* 0x000080000000791a */ /* 0x008fe80000000000 */
.L_x_92:
[----:B------:R-:W-:Y:S05]  /*67f0*/  BSYNC.RECONVERGENT B0 ;  /* 0x0000000000007941 */ /* 0x000fea0003800200 */
.L_x_91:
[----:B------:R-:W-:Y:S01]  /*6800*/  BAR.SYNC.DEFER_BLOCKING 0x1, 0x80 ;  /* 0x0042000000007b1d */ /* 0x000fe20000010000 */
[----:B------:R-:W-:Y:S01]  /*6810*/  ISETP.NE.AND P2, PT, R187, RZ, PT ;  /* 0x000000ffbb00720c */ /* 0x000fe20003f45270 */
[----:B------:R-:W-:Y:S01]  /*6820*/  IMAD.IADD R165, R75, 0x1, R164 ;  /* 0x000000014ba57824 */ /* 0x000fe200078e02a4 */
[----:B------:R-:W-:Y:S01]  /*6830*/  ISETP.NE.AND P0, PT, R188, 0x2, PT ;  /* 0x00000002bc00780c */ /* 0x000fe20003f05270 */
[----:B------:R-:W-:Y:S01]  /*6840*/  IMAD.IADD R167, R77, 0x1, R166 ;  /* 0x000000014da77824 */ /* 0x000fe200078e02a6 */
[----:B------:R-:W-:Y:S02]  /*6850*/  ISETP.NE.AND P1, PT, R189, 0x4, PT ;  /* 0x00000004bd00780c */ /* 0x000fe40003f25270 */
[----:B------:R-:W-:Y:S02]  /*6860*/  SEL R3, RZ, 0x1, P0 ;  /* 0x00000001ff037807 */ /* 0x000fe40000000000 */
[----:B------:R-:W-:Y:S02]  /*6870*/  SEL R0, RZ, 0x1, P1 ;  /* 0x00000001ff007807 */ /* 0x000fe40000800000 */
[----:B------:R-:W-:Y:S02]  /*6880*/  LOP3.LUT R184, R184, R3, RZ, 0x3c, !PT ;  /* 0x00000003b8b87212 */ /* 0x000fe400078e3cff */
[----:B------:R-:W-:Y:S02]  /*6890*/  LOP3.LUT R185, R185, R0, RZ, 0x3c, !PT ;  /* 0x00000000b9b97212 */ /* 0x000fe400078e3cff */
[----:B------:R-:W-:Y:S02]  /*68a0*/  @P2 R2UR UR36, R182 ;  /* 0x00000000b62422ca */ /* 0x000fe400000e0000 */
[----:B------:R-:W-:Y:S02]  /*68b0*/  SEL R188, R188, RZ, P0 ;  /* 0x000000ffbcbc7207 */ /* 0x000fe40000000000 */
[----:B------:R-:W-:Y:S01]  /*68c0*/  SEL R76, R189, RZ, P1 ;  /* 0x000000ffbd4c7207 */ /* 0x000fe20000800000 */
[----:B------:R-:W-:Y:S10]  /*68d0*/  @P2 BRA `(.L_x_93) ;  /* 0xffffffdc00342947 */ /* 0x000ff4000383ffff */
[----:B------:R-:W-:Y:S05]  /*68e0*/  EXIT ;  /* 0x000000000000794d */ /* 0x000fea0003800000 */
.L_x_19:
[----:B--2---:R2:W1:Y:S02]  /*68f0*/  SYNCS.PHASECHK.TRANS64.TRYWAIT P0, [R3+URZ+0xc0], R2 ;  /* 0x0000c002030075a7 */ /* 0x00446400080011ff */
[----:B-1----:R-:W-:Y:S05]  /*6900*/  @!P0 NANOSLEEP.SYNCS 0x989680 ;  /* 0x009896800000895d */ /* 0x002fea0003900000 */
[----:B------:R-:W1:Y:S02]  /*6910*/  @!P0 SYNCS.PHASECHK.TRANS64 P0, [R3+URZ+0xc0], R2 ;  /* 0x0000c002030085a7 */ /* 0x000e6400080010ff */
[----:B-1----:R-:W-:Y:S05]  /*6920*/  @!P0 BRA `(.L_x_19) ;  /* 0xfffffffc00f08947 */ /* 0x002fea000383ffff */
[----:B------:R-:W-:Y:S05]  /*6930*/  BRA `(.L_x_94) ;  /* 0xffffffac000c7947 */ /* 0x000fea000383ffff */
.L_x_22:
[----:B-1----:R-:W-:-:S07]  /*6940*/  MOV R2, UR33 ;  /* 0x0000002100027c02 */ /* 0x002fce0008000f00 */
.L_x_95:
[----:B-1----:R1:W2:Y:S02]  /*6950*/  SYNCS.PHASECHK.TRANS64.TRYWAIT P0, [R2+URZ+0x18], R5 ;  /* 0x00001805020075a7 */ /* 0x0022a400080011ff */
[----:B--2---:R-:W-:Y:S05]  /*6960*/  @!P0 NANOSLEEP.SYNCS 0x989680 ;  /* 0x009896800000895d */ /* 0x004fea0003900000 */
[----:B------:R-:W2:Y:S02]  /*6970*/  @!P0 SYNCS.PHASECHK.TRANS64 P0, [R2+URZ+0x18], R5 ;  /* 0x00001805020085a7 */ /* 0x000ea400080010ff */
[----:B--2---:R-:W-:Y:S05]  /*6980*/  @!P0 BRA `(.L_x_95) ;  /* 0xfffffffc00f08947 */ /* 0x004fea000383ffff */
[----:B------:R-:W-:Y:S05]  /*6990*/  BRA `(.L_x_21) ;  /* 0xffffffac005c7947 */ /* 0x000fea000383ffff */
.L_x_28:
[----:B-1----:R-:W-:-:S07]  /*69a0*/  MOV R2, UR17 ;  /* 0x0000001100027c02 */ /* 0x002fce0008000f00 */
.L_x_96:
[----:B-1----:R1:W2:Y:S02]  /*69b0*/  SYNCS.PHASECHK.TRANS64.TRYWAIT P0, [R2+URZ+0x18], R5 ;  /* 0x00001805020075a7 */ /* 0x0022a400080011ff */
[----:B--2---:R-:W-:Y:S05]  /*69c0*/  @!P0 NANOSLEEP.SYNCS 0x989680 ;  /* 0x009896800000895d */ /* 0x004fea0003900000 */
[----:B------:R-:W2:Y:S02]  /*69d0*/  @!P0 SYNCS.PHASECHK.TRANS64 P0, [R2+URZ+0x18], R5 ;  /* 0x00001805020085a7 */ /* 0x000ea400080010ff */
[----:B--2---:R-:W-:Y:S05]  /*69e0*/  @!P0 BRA `(.L_x_96) ;  /* 0xfffffffc00f08947 */ /* 0x004fea000383ffff */
[----:B------:R-:W-:Y:S05]  /*69f0*/  BRA `(.L_x_27) ;  /* 0xffffffb000047947 */ /* 0x000fea000383ffff */
.L_x_32:
[----:B-1----:R1:W2:Y:S02]  /*6a00*/  SYNCS.PHASECHK.TRANS64.TRYWAIT P0, [R2+URZ+0x50], R3 ;  /* 0x00005003020075a7 */ /* 0x0022a400080011ff */
[----:B--2---:R-:W-:Y:S05]  /*6a10*/  @!P0 NANOSLEEP.SYNCS 0x989680 ;  /* 0x009896800000895d */ /* 0x004fea0003900000 */
[----:B------:R-:W2:Y:S02]  /*6a20*/  @!P0 SYNCS.PHASECHK.TRANS64 P0, [R2+URZ+0x50], R3 ;  /* 0x00005003020085a7 */ /* 0x000ea400080010ff */
[----:B--2---:R-:W-:Y:S05]  /*6a30*/  @!P0 BRA `(.L_x_32) ;  /* 0xfffffffc00f08947 */ /* 0x004fea000383ffff */
[----:B------:R-:W-:Y:S05]  /*6a40*/  BRA `(.L_x_97) ;  /* 0xffffffb000947947 */ /* 0x000fea000383ffff */
.L_x_36:
[----:B----4-:R-:W-:-:S07]  /*6a50*/  MOV R0, UR5 ;  /* 0x0000000500007c02 */ /* 0x010fce0008000f00 */
.L_x_98:
[----:B-1----:R1:W2:Y:S02]  /*6a60*/  SYNCS.PHASECHK.TRANS64.TRYWAIT P0, [R0+URZ], R3 ;  /* 0x00000003000075a7 */ /* 0x0022a400080011ff */
[----:B--2---:R-:W-:Y:S05]  /*6a70*/  @!P0 NANOSLEEP.SYNCS 0x989680 ;  /* 0x009896800000895d */ /* 0x004fea0003900000 */
[----:B------:R-:W2:Y:S02]  /*6a80*/  @!P0 SYNCS.PHASECHK.TRANS64 P0, [R0+URZ], R3 ;  /* 0x00000003000085a7 */ /* 0x000ea400080010ff */
[----:B--2---:R-:W-:Y:S05]  /*6a90*/  @!P0 BRA `(.L_x_98) ;  /* 0xfffffffc00f08947 */ /* 0x004fea000383ffff */
[----:B------:R-:W-:Y:S05]  /*6aa0*/  BRA `(.L_x_99) ;  /* 0xffffffb800047947 */ /* 0x000fea000383ffff */
.L_x_37:
[----:B----4-:R-:W-:-:S07]  /*6ab0*/  MOV R0, UR5 ;  /* 0x0000000500007c02 */ /* 0x010fce0008000f00 */
.L_x_100:
[----:B-1----:R1:W2:Y:S02]  /*6ac0*/  SYNCS.PHASECHK.TRANS64.TRYWAIT P0, [R0+URZ], R3 ;  /* 0x00000003000075a7 */ /* 0x0022a400080011ff */
[----:B--2---:R-:W-:Y:S05]  /*6ad0*/  @!P0 NANOSLEEP.SYNCS 0x989680 ;  /* 0x009896800000895d */ /* 0x004fea0003900000 */
[----:B------:R-:W2:Y:S02]  /*6ae0*/  @!P0 SYNCS.PHASECHK.TRANS64 P0, [R0+URZ], R3 ;  /* 0x00000003000085a7 */ /* 0x000ea400080010ff */
[----:B--2---:R-:W-:Y:S05]  /*6af0*/  @!P0 BRA `(.L_x_100) ;  /* 0xfffffffc00f08947 */ /* 0x004fea000383ffff */
[----:B------:R-:W-:Y:S05]  /*6b00*/  BRA `(.L_x_101) ;  /* 0xffffffb800107947 */ /* 0x000fea000383ffff */
.L_x_40:
[----:B-1----:R1:W2:Y:S02]  /*6b10*/  SYNCS.PHASECHK.TRANS64.TRYWAIT P0, [R0+URZ+0xb0], R5 ;  /* 0x0000b005000075a7 */ /* 0x0022a400080011ff */
[----:B--2---:R-:W-:Y:S05]  /*6b20*/  @!P0 NANOSLEEP.SYNCS 0x989680 ;  /* 0x009896800000895d */ /* 0x004fea0003900000 */
[----:B------:R-:W2:Y:S02]  /*6b30*/  @!P0 SYNCS.PHASECHK.TRANS64 P0, [R0+URZ+0xb0], R5 ;  /* 0x0000b005000085a7 */ /* 0x000ea400080010ff */
[----:B--2---:R-:W-:Y:S05]  /*6b40*/  @!P0 BRA `(.L_x_40) ;  /* 0xfffffffc00f08947 */ /* 0x004fea000383ffff */
[----:B------:R-:W-:Y:S05]  /*6b50*/  BRA `(.L_x_102) ;  /* 0xffffffb8006c7947 */ /* 0x000fea000383ffff */
.L_x_41:
[----:B------:R-:W-:-:S07]  /*6b60*/  MOV R0, UR5 ;  /* 0x0000000500007c02 */ /* 0x000fce0008000f00 */
.L_x_103:
[----:B-1----:R1:W2:Y:S02]  /*6b70*/  SYNCS.PHASECHK.TRANS64.TRYWAIT P0, [R0+URZ+0x60], R5 ;  /* 0x00006005000075a7 */ /* 0x0022a400080011ff */
[----:B--2---:R-:W-:Y:S05]  /*6b80*/  @!P0 NANOSLEEP.SYNCS 0x989680 ;  /* 0x009896800000895d */ /* 0x004fea0003900000 */
[----:B------:R-:W2:Y:S02]  /*6b90*/  @!P0 SYNCS.PHASECHK.TRANS64 P0, [R0+URZ+0x60], R5 ;  /* 0x00006005000085a7 */ /* 0x000ea400080010ff */
[----:B--2---:R-:W-:Y:S05]  /*6ba0*/  @!P0 BRA `(.L_x_103) ;  /* 0xfffffffc00f08947 */ /* 0x004fea000383ffff */
[----:B------:R-:W-:Y:S05]  /*6bb0*/  BRA `(.L_x_104) ;  /* 0xffffffb8007c7947 */ /* 0x000fea000383ffff */
.L_x_42:
[----:B-1----:R1:W2:Y:S02]  /*6bc0*/  SYNCS.PHASECHK.TRANS64.TRYWAIT P1, [R0+URZ+0x50], R5 ;  /* 0x00005005000075a7 */ /* 0x0022a400080211ff */
[----:B--2---:R-:W-:Y:S05]  /*6bd0*/  @!P1 NANOSLEEP.SYNCS 0x989680 ;  /* 0x009896800000995d */ /* 0x004fea0003900000 */
[----:B------:R-:W2:Y:S02]  /*6be0*/  @!P1 SYNCS.PHASECHK.TRANS64 P1, [R0+URZ+0x50], R5 ;  /* 0x00005005000095a7 */ /* 0x000ea400080210ff */
[----:B--2---:R-:W-:Y:S05]  /*6bf0*/  @!P1 BRA `(.L_x_42) ;  /* 0xfffffffc00f09947 */ /* 0x004fea000383ffff */
[----:B------:R-:W-:Y:S05]  /*6c00*/  BRA `(.L_x_105) ;  /* 0xffffffb800ac7947 */ /* 0x000fea000383ffff */
.L_x_45:
[----:B------:R-:W-:-:S07]  /*6c10*/  MOV R0, UR5 ;  /* 0x0000000500007c02 */ /* 0x000fce0008000f00 */
.L_x_106:
[----:B-1----:R1:W2:Y:S02]  /*6c20*/  SYNCS.PHASECHK.TRANS64.TRYWAIT P0, [R0+URZ+0x60], R3 ;  /* 0x00006003000075a7 */ /* 0x0022a400080011ff */
[----:B--2---:R-:W-:Y:S05]  /*6c30*/  @!P0 NANOSLEEP.SYNCS 0x989680 ;  /* 0x009896800000895d */ /* 0x004fea0003900000 */
[----:B------:R-:W2:Y:S02]  /*6c40*/  @!P0 SYNCS.PHASECHK.TRANS64 P0, [R0+URZ+0x60], R3 ;  /* 0x00006003000085a7 */ /* 0x000ea400080010ff */
[----:B--2---:R-:W-:Y:S05]  /*6c50*/  @!P0 BRA `(.L_x_106) ;  /* 0xfffffffc00f08947 */ /* 0x004fea000383ffff */
[----:B------:R-:W-:Y:S05]  /*6c60*/  BRA `(.L_x_44) ;  /* 0xffffffbc00007947 */ /* 0x000fea000383ffff */
.L_x_52:
[----:B-1----:R1:W2:Y:S02]  /*6c70*/  SYNCS.PHASECHK.TRANS64.TRYWAIT P1, [R0+URZ+0x50], R5 ;  /* 0x00005005000075a7 */ /* 0x0022a400080211ff */
[----:B--2---:R-:W-:Y:S05]  /*6c80*/  @!P1 NANOSLEEP.SYNCS 0x989680 ;  /* 0x009896800000995d */ /* 0x004fea0003900000 */
[----:B------:R-:W2:Y:S02]  /*6c90*/  @!P1 SYNCS.PHASECHK.TRANS64 P1, [R0+URZ+0x50], R5 ;  /* 0x00005005000095a7 */ /* 0x000ea400080210ff */
[----:B--2---:R-:W-:Y:S05]  /*6ca0*/  @!P1 BRA `(.L_x_52) ;  /* 0xfffffffc00f09947 */ /* 0x004fea000383ffff */
[----:B------:R-:W-:Y:S05]  /*6cb0*/  BRA `(.L_x_107) ;  /* 0xffffffc000607947 */ /* 0x000fea000383ffff */
.L_x_53:
[----:B------:R-:W-:-:S07]  /*6cc0*/  MOV R3, UR8 ;  /* 0x0000000800037c02 */ /* 0x000fce0008000f00 */
.L_x_108:
[----:B-1----:R1:W2:Y:S02]  /*6cd0*/  SYNCS.PHASECHK.TRANS64.TRYWAIT P0, [R3+URZ+0x90], R0 ;  /* 0x00009000030075a7 */ /* 0x0022a400080011ff */
[----:B--2---:R-:W-:Y:S05]  /*6ce0*/  @!P0 NANOSLEEP.SYNCS 0x989680 ;  /* 0x009896800000895d */ /* 0x004fea0003900000 */
[----:B------:R-:W2:Y:S02]  /*6cf0*/  @!P0 SYNCS.PHASECHK.TRANS64 P0, [R3+URZ+0x90], R0 ;  /* 0x00009000030085a7 */ /* 0x000ea400080010ff */
[----:B--2---:R-:W-:Y:S05]  /*6d00*/  @!P0 BRA `(.L_x_108) ;  /* 0xfffffffc00f08947 */ /* 0x004fea000383ffff */
[----:B------:R-:W-:Y:S05]  /*6d10*/  BRA `(.L_x_109) ;  /* 0xffffffc000987947 */ /* 0x000fea000383ffff */
.L_x_56:
[----:B------:R-:W-:Y:S07]  /*6d20*/  MOV R0, UR7 ;  /* 0x0000000700007c02 */ /* 0x000fee0008000f00 */
.L_x_110:
[----:B-1----:R1:W2:Y:S02]  /*6d30*/  SYNCS.PHASECHK.TRANS64.TRYWAIT P0, [R0+URZ], R3 ;  /* 0x00000003000075a7 */ /* 0x0022a400080011ff */
[----:B--2---:R-:W-:Y:S05]  /*6d40*/  @!P0 NANOSLEEP.SYNCS 0x989680 ;  /* 0x009896800000895d */ /* 0x004fea0003900000 */
[----:B------:R-:W2:Y:S02]  /*6d50*/  @!P0 SYNCS.PHASECHK.TRANS64 P0, [R0+URZ], R3 ;  /* 0x00000003000085a7 */ /* 0x000ea400080010ff */
[----:B--2---:R-:W-:Y:S05]  /*6d60*/  @!P0 BRA `(.L_x_110) ;  /* 0xfffffffc00f08947 */ /* 0x004fea000383ffff */
[----:B------:R-:W-:Y:S05]  /*6d70*/  BRA `(.L_x_55) ;  /* 0xffffffc000b47947 */ /* 0x000fea000383ffff */
.L_x_59:
[----:B------:R-:W-:-:S07]  /*6d80*/  MOV R0, UR5 ;  /* 0x0000000500007c02 */ /* 0x000fce0008000f00 */
.L_x_111:
[----:B--2---:R2:W3:Y:S02]  /*6d90*/  SYNCS.PHASECHK.TRANS64.TRYWAIT P0, [R0+URZ], R3 ;  /* 0x00000003000075a7 */ /* 0x0044e400080011ff */
[----:B---3--:R-:W-:Y:S05]  /*6da0*/  @!P0 NANOSLEEP.SYNCS 0x989680 ;  /* 0x009896800000895d */ /* 0x008fea0003900000 */
[----:B------:R-:W3:Y:S02]  /*6db0*/  @!P0 SYNCS.PHASECHK.TRANS64 P0, [R0+URZ], R3 ;  /* 0x00000003000085a7 */ /* 0x000ee400080010ff */
[----:B---3--:R-:W-:Y:S05]  /*6dc0*/  @!P0 BRA `(.L_x_111) ;  /* 0xfffffffc00f08947 */ /* 0x008fea000383ffff */
[----:B------:R-:W-:Y:S05]  /*6dd0*/  BRA `(.L_x_112) ;  /* 0xffffffc400687947 */ /* 0x000fea000383ffff */
.L_x_60:
[----:B------:R-:W-:-:S07]  /*6de0*/  MOV R0, UR5 ;  /* 0x0000000500007c02 */ /* 0x000fce0008000f00 */
.L_x_113:
[----:B-1----:R1:W2:Y:S02]  /*6df0*/  SYNCS.PHASECHK.TRANS64.TRYWAIT P0, [R0+URZ], R3 ;  /* 0x00000003000075a7 */ /* 0x0022a400080011ff */
[----:B--2---:R-:W-:Y:S05]  /*6e00*/  @!P0 NANOSLEEP.SYNCS 0x989680 ;  /* 0x009896800000895d */ /* 0x004fea0003900000 */
[----:B------:R-:W2:Y:S02]  /*6e10*/  @!P0 SYNCS.PHASECHK.TRANS64 P0, [R0+URZ], R3 ;  /* 0x00000003000085a7 */ /* 0x000ea400080010ff */
[----:B--2---:R-:W-:Y:S05]  /*6e20*/  @!P0 BRA `(.L_x_113) ;  /* 0xfffffffc00f08947 */ /* 0x004fea000383ffff */
[----:B------:R-:W-:Y:S05]  /*6e30*/  BRA `(.L_x_114) ;  /* 0xffffffc400747947 */ /* 0x000fea000383ffff */
.L_x_61:
[----:B------:R-:W-:-:S07]  /*6e40*/  MOV R0, UR5 ;  /* 0x0000000500007c02 */ /* 0x000fce0008000f00 */
.L_x_115:
[----:B-1----:R1:W2:Y:S02]  /*6e50*/  SYNCS.PHASECHK.TRANS64.TRYWAIT P0, [R0+URZ], R3 ;  /* 0x00000003000075a7 */ /* 0x0022a400080011ff */
[----:B--2---:R-:W-:Y:S05]  /*6e60*/  @!P0 NANOSLEEP.SYNCS 0x989680 ;  /* 0x009896800000895d */ /* 0x004fea0003900000 */
[----:B------:R-:W2:Y:S02]  /*6e70*/  @!P0 SYNCS.PHASECHK.TRANS64 P0, [R0+URZ], R3 ;  /* 0x00000003000085a7 */ /* 0x000ea400080010ff */
[----:B--2---:R-:W-:Y:S05]  /*6e80*/  @!P0 BRA `(.L_x_115) ;  /* 0xfffffffc00f08947 */ /* 0x004fea000383ffff */
[----:B------:R-:W-:Y:S05]  /*6e90*/  BRA `(.L_x_116) ;  /* 0xffffffc400807947 */ /* 0x000fea000383ffff */
.L_x_62:
[----:B------:R-:W-:-:S07]  /*6ea0*/  MOV R0, UR7 ;  /* 0x0000000700007c02 */ /* 0x000fce0008000f00 */
.L_x_117:
[----:B-1----:R1:W2:Y:S02]  /*6eb0*/  SYNCS.PHASECHK.TRANS64.TRYWAIT P0, [R0+URZ], R3 ;  /* 0x00000003000075a7 */ /* 0x0022a400080011ff */
[----:B--2---:R-:W-:Y:S05]  /*6ec0*/  @!P0 NANOSLEEP.SYNCS 0x989680 ;  /* 0x009896800000895d */ /* 0x004fea0003900000 */
[----:B------:R-:W2:Y:S02]  /*6ed0*/  @!P0 SYNCS.PHASECHK.TRANS64 P0, [R0+URZ], R3 ;  /* 0x00000003000085a7 */ /* 0x000ea400080010ff */
[----:B--2---:R-:W-:Y:S05]  /*6ee0*/  @!P0 BRA `(.L_x_117) ;  /* 0xfffffffc00f08947 */ /* 0x004fea000383ffff */
[----:B------:R-:W-:Y:S05]  /*6ef0*/  BRA `(.L_x_118) ;  /* 0xffffffc4008c7947 */ /* 0x000fea000383ffff */
.L_x_67:
[----:B---3--:R3:W1:Y:S02]  /*6f00*/  SYNCS.PHASECHK.TRANS64.TRYWAIT P0, [R0+URZ+0x50], R3 ;  /* 0x00005003000075a7 */ /* 0x00866400080011ff */
[----:B-1----:R-:W-:Y:S05]  /*6f10*/  @!P0 NANOSLEEP.SYNCS 0x989680 ;  /* 0x009896800000895d */ /* 0x002fea0003900000 */
[----:B------:R-:W1:Y:S02]  /*6f20*/  @!P0 SYNCS.PHASECHK.TRANS64 P0, [R0+URZ+0x50], R3 ;  /* 0x00005003000085a7 */ /* 0x000e6400080010ff */
[----:B-1----:R-:W-:Y:S05]  /*6f30*/  @!P0 BRA `(.L_x_67) ;  /* 0xfffffffc00f08947 */ /* 0x002fea000383ffff */
[----:B------:R-:W-:Y:S05]  /*6f40*/  BRA `(.L_x_119) ;  /* 0xffffffc800887947 */ /* 0x000fea000383ffff */
.L_x_70:
[----:B------:R-:W-:Y:S07]  /*6f50*/  MOV R0, UR6 ;  /* 0x0000000600007c02 */ /* 0x000fee0008000f00 */
.L_x_120:
[----:B-1----:R1:W3:Y:S02]  /*6f60*/  SYNCS.PHASECHK.TRANS64.TRYWAIT P0, [R0+URZ+0x48], R3 ;  /* 0x00004803000075a7 */ /* 0x0022e400080011ff */
[----:B---3--:R-:W-:Y:S05]  /*6f70*/  @!P0 NANOSLEEP.SYNCS 0x989680 ;  /* 0x009896800000895d */ /* 0x008fea0003900000 */
[----:B------:R-:W3:Y:S02]  /*6f80*/  @!P0 SYNCS.PHASECHK.TRANS64 P0, [R0+URZ+0x48], R3 ;  /* 0x00004803000085a7 */ /* 0x000ee400080010ff */
[----:B---3--:R-:W-:Y:S05]  /*6f90*/  @!P0 BRA `(.L_x_120) ;  /* 0xfffffffc00f08947 */ /* 0x008fea000383ffff */
[----:B------:R-:W-:Y:S05]  /*6fa0*/  BRA `(.L_x_69) ;  /* 0xffffffcc00747947 */ /* 0x000fea000383ffff */
.L_x_73:
[----:B------:R-:W-:Y:S07]  /*6fb0*/  MOV R3, UR6 ;  /* 0x0000000600037c02 */ /* 0x000fee0008000f00 */
.L_x_121:
[----:B-1----:R1:W2:Y:S02]  /*6fc0*/  SYNCS.PHASECHK.TRANS64.TRYWAIT P2, [R3+URZ+0x38], R26 ;  /* 0x0000381a030075a7 */ /* 0x0022a400080411ff */
[----:B--2---:R-:W-:Y:S05]  /*6fd0*/  @!P2 NANOSLEEP.SYNCS 0x989680 ;  /* 0x009896800000a95d */ /* 0x004fea0003900000 */
[----:B------:R-:W2:Y:S02]  /*6fe0*/  @!P2 SYNCS.PHASECHK.TRANS64 P2, [R3+URZ+0x38], R26 ;  /* 0x0000381a0300a5a7 */ /* 0x000ea400080410ff */
[----:B--2---:R-:W-:Y:S05]  /*6ff0*/  @!P2 BRA `(.L_x_121) ;  /* 0xfffffffc00f0a947 */ /* 0x004fea000383ffff */
[----:B------:R-:W-:Y:S05]  /*7000*/  BRA `(.L_x_122) ;  /* 0xffffffd000087947 */ /* 0x000fea000383ffff */
.L_x_76:
[----:B--2---:R2:W4:Y:S02]  /*7010*/  SYNCS.PHASECHK.TRANS64.TRYWAIT P0, [R0+URZ+0x50], R3 ;  /* 0x00005003000075a7 */ /* 0x00452400080011ff */
[----:B----4-:R-:W-:Y:S05]  /*7020*/  @!P0 NANOSLEEP.SYNCS 0x989680 ;  /* 0x009896800000895d */ /* 0x010fea0003900000 */
[----:B------:R-:W4:Y:S02]  /*7030*/  @!P0 SYNCS.PHASECHK.TRANS64 P0, [R0+URZ+0x50], R3 ;  /* 0x00005003000085a7 */ /* 0x000f2400080010ff */
[----:B----4-:R-:W-:Y:S05]  /*7040*/  @!P0 BRA `(.L_x_76) ;  /* 0xfffffffc00f08947 */ /* 0x010fea000383ffff */
[----:B------:R-:W-:Y:S05]  /*7050*/  BRA `(.L_x_123) ;  /* 0xffffffd400687947 */ /* 0x000fea000383ffff */
.L_x_87:
[----:B-1----:R-:W-:Y:S04]  /*7060*/  MOV R0, UR43 ;  /* 0x0000002b00007c02 */ /* 0x002fe80008000f00 */
[----:B------:R1:W2:Y:S03]  /*7070*/  SYNCS.PHASECHK.TRANS64.TRYWAIT P1, [R0+URZ+0x30], R3 ;  /* 0x00003003000075a7 */ /* 0x0002a600080211ff */
[----:B--2---:R-:W-:Y:S05]  /*7080*/  @!P1 NANOSLEEP.SYNCS 0x989680 ;  /* 0x009896800000995d */ /* 0x004fea0003900000 */
[----:B------:R-:W2:Y:S02]  /*7090*/  @!P1 SYNCS.PHASECHK.TRANS64 P1, [R0+URZ+0x30], R3 ;  /* 0x00003003000095a7 */ /* 0x000ea400080210ff */
[----:B--2---:R-:W-:Y:S05]  /*70a0*/  @!P1 BRA `(.L_x_87) ;  /* 0xfffffffc00ec9947 */ /* 0x004fea000383ffff */
[----:B------:R-:W-:Y:S05]  /*70b0*/  BRA `(.L_x_86) ;  /* 0xffffffe000647947 */ /* 0x000fea000383ffff */
.L_x_89:
[----:B------:R1:W1:Y:S02]  /*70c0*/  SYNCS.PHASECHK.TRANS64.TRYWAIT P1, [R148+URZ+0x70], R5 ;  /* 0x00007005940075a7 */ /* 0x00026400080211ff */
[----:B-1----:R-:W-:Y:S05]  /*70d0*/  @!P1 NANOSLEEP.SYNCS 0x989680 ;  /* 0x009896800000995d */ /* 0x002fea0003900000 */
[----:B------:R-:W1:Y:S02]  /*70e0*/  @!P1 SYNCS.PHASECHK.TRANS64 P1, [R148+URZ+0x70], R5 ;  /* 0x00007005940095a7 */ /* 0x000e6400080210ff */
[----:B-1----:R-:W-:Y:S05]  /*70f0*/  @!P1 BRA `(.L_x_89) ;  /* 0xfffffffc00f09947 */ /* 0x002fea000383ffff */
[----:B------:R-:W-:Y:S05]  /*7100*/  BRA `(.L_x_88) ;  /* 0xffffffe000a87947 */ /* 0x000fea000383ffff */
        .weak           $__internal_0_$__cuda_sm10x_tcgen05_guardrail_trap_col_being_dealloced_not_returned_by_alloc
        .type           $__internal_0_$__cuda_sm10x_tcgen05_guardrail_trap_col_being_dealloced_not_returned_by_alloc,@function
        .size           $__internal_0_$__cuda_sm10x_tcgen05_guardrail_trap_col_being_dealloced_not_returned_by_alloc,($__internal_1_$__cuda_sm10x_tcgen05_guardrail_trap_phase_invalid_during_alloc - $__internal_0_$__cuda_sm10x_tcgen05_guardrail_trap_col_being_dealloced_not_returned_by_alloc)
$__internal_0_$__cuda_sm10x_tcgen05_guardrail_trap_col_being_dealloced_not_returned_by_alloc:
[----:B------:R-:W-:Y:S05]  /*7110*/  BPT.TRAP 0x1 ;  /* 0x000000040000795c */ /* 0x000fea0000300000 */
[----:B------:R-:W-:-:S04]  /*7120*/  HFMA2 R3, -RZ, RZ, 0, 0 ;  /* 0x00000000ff037431 */ /* 0x000fc800000001ff */
[----:B------:R-:W-:Y:S05]  /*7130*/  RET.REL.NODEC R2 `(_ZN7cutlass13device_kernelINS_4gemm6kernel13GemmUniversalIN4cute5tupleIJiiiiEEENS1_10collective13CollectiveMmaINS1_35MainloopSm100TmaUmmaWarpSpecializedILi3ELi2ELi4ENS5_IJNS4_1CILi1EEESB_SB_EEEEENS5_IJNSA_ILi128EEENSA_ILi64EEESF_EEEaNS5_IJlSB_lEEEaSH_NS4_8TiledMMAINS4_8MMA_AtomIJNS4_15SM100_MMA_S8_SSIaaiLi128ELi64ELNS4_4UMMA5MajorE0ELSM_0ELNSL_8SaturateE0EEEEEENS4_6LayoutISC_NS5_IJNSA_ILi0EEESR_SR_EEEEENS5_IJNS4_10UnderscoreESU_SU_EEEEENS4_13SM90_TMA_LOADENS4_14ComposedLayoutINS4_7SwizzleILi2ELi4ELi3EEENS4_18smem_ptr_flag_bitsILi8EEENSQ_INS5_IJNSA_ILi8EEESF_EEENS5_IJSF_SB_EEEEEEEvNS4_8identityESX_S17_vS18_EENS_8epilogue10collective18CollectiveEpilogueINS1A_23Sm100TmaWarpSpecializedILi1ELi1ELi64ELb0ELb0EEEJSG_NS5_IJNSQ_ISE_SB_EENSQ_ISF_SB_EEEEEaSH_aSH_NS1A_6fusion15FusionCallbacksIS1E_NS1I_17LinearCombinationIaiaiLNS_15FloatRoundStyleE2EEESG_S1H_JEEENS4_5SM1004TMEM4LOAD26SM100_TMEM_LOAD_32dp32b64xESX_S17_NS4_39AutoVectorizingCopyWithAssumedAlignmentILi128EEENS4_14SM90_TMA_STOREES17_S1T_S1T_EEEvvEEEEvNT_6ParamsE) ;  /* 0xffffff8c02b07950 */ /* 0x000fea0003c3ffff */
        .weak           $__internal_1_$__cuda_sm10x_tcgen05_guardrail_trap_phase_invalid_during_alloc
        .type           $__internal_1_$__cuda_sm10x_tcgen05_guardrail_trap_phase_invalid_during_alloc,@function
        .size           $__internal_1_$__cuda_sm10x_tcgen05_guardrail_trap_phase_invalid_during_alloc,($__internal_2_$__cuda_sm10x_tcgen05_guardrail_trap_unallocated_columns_being_dealloced - $__internal_1_$__cuda_sm10x_tcgen05_guardrail_trap_phase_invalid_during_alloc)
$__internal_1_$__cuda_sm10x_tcgen05_guardrail_trap_phase_invalid_during_alloc:
[----:B------:R-:W-:Y:S05]  /*7140*/  BPT.TRAP 0x1 ;  /* 0x000000040000795c */ /* 0x000fea0000300000 */
[----:B------:R-:W-:-:S04]  /*7150*/  MOV R3, 0x0 ;  /* 0x0000000000037802 */ /* 0x000fc80000000f00 */
[----:B------:R-:W-:Y:S05]  /*7160*/  RET.REL.NODEC R2 `(_ZN7cutlass13device_kernelINS_4gemm6kernel13GemmUniversalIN4cute5tupleIJiiiiEEENS1_10collective13CollectiveMmaINS1_35MainloopSm100TmaUmmaWarpSpecializedILi3ELi2ELi4ENS5_IJNS4_1CILi1EEESB_SB_EEEEENS5_IJNSA_ILi128EEENSA_ILi64EEESF_EEEaNS5_IJlSB_lEEEaSH_NS4_8TiledMMAINS4_8MMA_AtomIJNS4_15SM100_MMA_S8_SSIaaiLi128ELi64ELNS4_4UMMA5MajorE0ELSM_0ELNSL_8SaturateE0EEEEEENS4_6LayoutISC_NS5_IJNSA_ILi0EEESR_SR_EEEEENS5_IJNS4_10UnderscoreESU_SU_EEEEENS4_13SM90_TMA_LOADENS4_14ComposedLayoutINS4_7SwizzleILi2ELi4ELi3EEENS4_18smem_ptr_flag_bitsILi8EEENSQ_INS5_IJNSA_ILi8EEESF_EEENS5_IJSF_SB_EEEEEEEvNS4_8identityESX_S17_vS18_EENS_8epilogue10collective18CollectiveEpilogueINS1A_23Sm100TmaWarpSpecializedILi1ELi1ELi64ELb0ELb0EEEJSG_NS5_IJNSQ_ISE_SB_EENSQ_ISF_SB_EEEEEaSH_aSH_NS1A_6fusion15FusionCallbacksIS1E_NS1I_17LinearCombinationIaiaiLNS_15FloatRoundStyleE2EEESG_S1H_JEEENS4_5SM1004TMEM4LOAD26SM100_TMEM_LOAD_32dp32b64xESX_S17_NS4_39AutoVectorizingCopyWithAssumedAlignmentILi128EEENS4_14SM90_TMA_STOREES17_S1T_S1T_EEEvvEEEEvNT_6ParamsE) ;  /* 0xffffff8c02a47950 */ /* 0x000fea0003c3ffff */
        .weak           $__internal_2_$__cuda_sm10x_tcgen05_guardrail_trap_unallocated_columns_being_dealloced
        .type           $__internal_2_$__cuda_sm10x_tcgen05_guardrail_trap_unallocated_columns_being_dealloced,@function
        .size           $__internal_2_$__cuda_sm10x_tcgen05_guardrail_trap_unallocated_columns_being_dealloced,(.L_x_125 - $__internal_2_$__cuda_sm10x_tcgen05_guardrail_trap_unallocated_columns_being_dealloced)
$__internal_2_$__cuda_sm10x_tcgen05_guardrail_trap_unallocated_columns_being_dealloced:
[----:B------:R-:W-:Y:S05]  /*7170*/  BPT.TRAP 0x1 ;  /* 0x000000040000795c */ /* 0x000fea0000300000 */
[----:B------:R-:W-:-:S04]  /*7180*/  HFMA2 R3, -RZ, RZ, 0, 0 ;  /* 0x00000000ff037431 */ /* 0x000fc800000001ff */
[----:B------:R-:W-:Y:S05]  /*7190*/  RET.REL.NODEC R2 `(_ZN7cutlass13device_kernelINS_4gemm6kernel13GemmUniversalIN4cute5tupleIJiiiiEEENS1_10collective13CollectiveMmaINS1_35MainloopSm100TmaUmmaWarpSpecializedILi3ELi2ELi4ENS5_IJNS4_1CILi1EEESB_SB_EEEEENS5_IJNSA_ILi128EEENSA_ILi64EEESF_EEEaNS5_IJlSB_lEEEaSH_NS4_8TiledMMAINS4_8MMA_AtomIJNS4_15SM100_MMA_S8_SSIaaiLi128ELi64ELNS4_4UMMA5MajorE0ELSM_0ELNSL_8SaturateE0EEEEEENS4_6LayoutISC_NS5_IJNSA_ILi0EEESR_SR_EEEEENS5_IJNS4_10UnderscoreESU_SU_EEEEENS4_13SM90_TMA_LOADENS4_14ComposedLayoutINS4_7SwizzleILi2ELi4ELi3EEENS4_18smem_ptr_flag_bitsILi8EEENSQ_INS5_IJNSA_ILi8EEESF_EEENS5_IJSF_SB_EEEEEEEvNS4_8identityESX_S17_vS18_EENS_8epilogue10collective18CollectiveEpilogueINS1A_23Sm100TmaWarpSpecializedILi1ELi1ELi64ELb0ELb0EEEJSG_NS5_IJNSQ_ISE_SB_EENSQ_ISF_SB_EEEEEaSH_aSH_NS1A_6fusion15FusionCallbacksIS1E_NS1I_17LinearCombinationIaiaiLNS_15FloatRoundStyleE2EEESG_S1H_JEEENS4_5SM1004TMEM4LOAD26SM100_TMEM_LOAD_32dp32b64xESX_S17_NS4_39AutoVectorizingCopyWithAssumedAlignmentILi128EEENS4_14SM90_TMA_STOREES17_S1T_S1T_EEEvvEEEEvNT_6ParamsE) ;  /* 0xffffff8c02987950 */ /* 0x000fea0003c3ffff */
.L_x_124:
[----:B------:R-:W-:-:S00]  /*71a0*/  BRA `(.L_x_124) ;  /* 0xfffffffc00fc7947 */ /* 0x000fc0000383ffff */
[----:B------:R-:W-:-:S00]  /*71b0*/  NOP ;  /* 0x0000000000007918 */ /* 0x000fc00000000000 */
        /* <DEDUP_REMOVED lines=12> */
.L_x_125:


//--------------------- .nv.global.init           --------------------------
	.section	.nv.global.init,"aw",@progbits
.nv.global.init:
	.type		$str$27,@object
	.size		$str$27,($str$28 - $str$27)
$str$27:
        /*0000*/ 	.byte	0x28, 0x61, 0x64, 0x64, 0x72, 0x65, 0x73, 0x73, 0x20, 0x26, 0x20, 0x6d, 0x61, 0x73, 0x6b, 0x29
        /*0010*/ 	.byte	0x20, 0x3d, 0x3d, 0x20, 0x30, 0x00
	.type		$str$28,@object
	.size		$str$28,($str$26 - $str$28)
$str$28:
        /*0016*/ 	.byte	0x2f, 0x74, 0x6d, 0x70, 0x2f, 0x63, 0x75, 0x74, 0x6c, 0x61, 0x73, 0x73, 0x5f, 0x73, 0x77, 0x65
        /*0026*/ 	.byte	0x65, 0x70, 0x5f, 0x73, 0x72, 0x63, 0x2f, 0x69, 0x6e, 0x63, 0x6c, 0x75, 0x64, 0x65, 0x2f, 0x63
        /*0036*/ 	.byte	0x75, 0x74, 0x65, 0x2f, 0x70, 0x6f, 0x69, 0x6e, 0x74, 0x65, 0x72, 0x5f, 0x66, 0x6c, 0x61, 0x67
        /*0046*/ 	.byte	0x67, 0x65, 0x64, 0x2e, 0x68, 0x70, 0x70, 0x00
	.type		$str$26,@object
	.size		$str$26,($str$25 - $str$26)
$str$26:
        /*004e*/ 	.byte	0x2f, 0x74, 0x6d, 0x70, 0x2f, 0x63, 0x75, 0x74, 0x6c, 0x61, 0x73, 0x73, 0x5f, 0x73, 0x77, 0x65
        /*005e*/ 	.byte	0x65, 0x70, 0x5f, 0x73, 0x72, 0x63, 0x2f, 0x69, 0x6e, 0x63, 0x6c, 0x75, 0x64, 0x65, 0x2f, 0x63
        /*006e*/ 	.byte	0x75, 0x74, 0x65, 0x2f, 0x61, 0x74, 0x6f, 0x6d, 0x2f, 0x63, 0x6f, 0x70, 0x79, 0x5f, 0x74, 0x72
        /*007e*/ 	.byte	0x61, 0x69, 0x74, 0x73, 0x5f, 0x73, 0x6d, 0x31, 0x30, 0x30, 0x2e, 0x68, 0x70, 0x70, 0x00
	.type		$str$25,@object
	.size		$str$25,(__unnamed_1 - $str$25)
$str$25:
        /*008d*/ 	.byte	0x28, 0x28, 0x75, 0x69, 0x6e, 0x74, 0x33, 0x32, 0x5f, 0x74, 0x28, 0x74, 0x68, 0x72, 0x65, 0x61
        /*009d*/ 	.byte	0x64, 0x49, 0x64, 0x78, 0x2e, 0x78, 0x29, 0x20, 0x2f, 0x20, 0x33, 0x32, 0x29, 0x20, 0x25, 0x20
        /*00ad*/ 	.byte	0x34, 0x29, 0x20, 0x3d, 0x3d, 0x20, 0x28, 0x28, 0x28, 0x74, 0x6d, 0x65, 0x6d, 0x5f, 0x61, 0x64
        /*00bd*/ 	.byte	0x64, 0x72, 0x20, 0x3e, 0x3e, 0x20, 0x31, 0x36, 0x29, 0x20, 0x2f, 0x20, 0x33, 0x32, 0x29, 0x20
        /*00cd*/ 	.byte	0x25, 0x20, 0x34, 0x29, 0x00
	.type		__unnamed_1,@object
	.size		__unnamed_1,(__unnamed_2 - __unnamed_1)
__unnamed_1:
        /*00d2*/ 	.byte	0x61, 0x75, 0x74, 0x6f, 0x20, 0x63, 0x75, 0x74, 0x65, 0x3a, 0x3a, 0x61, 0x73, 0x5f, 0x70, 0x6f
        /* <DEDUP_REMOVED lines=24> */
        /*0262*/ 	.byte	0x5d, 0x00
	.type		__unnamed_2,@object
	.size		__unnamed_2,(.L_2 - __unnamed_2)
__unnamed_2:
        /* <DEDUP_REMOVED lines=42> */
        /*0504*/ 	.byte	0x43, 0x3c, 0x30, 0x3e, 0x3e, 0x3e, 0x3e, 0x5d, 0x00
.L_2:


//--------------------- .nv.shared._ZN7cutlass13device_kernelINS_4gemm6kernel13GemmUniversalIN4cute5tupleIJiiiiEEENS1_10collective13CollectiveMmaINS1_35MainloopSm100TmaUmmaWarpSpecializedILi3ELi2ELi4ENS5_IJNS4_1CILi1EEESB_SB_EEEEENS5_IJNSA_ILi128EEENSA_ILi64EEESF_EEEaNS5_IJlSB_lEEEaSH_NS4_8TiledMMAINS4_8MMA_AtomIJNS4_15SM100_MMA_S8_SSIaaiLi128ELi64ELNS4_4UMMA5MajorE0ELSM_0ELNSL_8SaturateE0EEEEEENS4_6LayoutISC_NS5_IJNSA_ILi0EEESR_SR_EEEEENS5_IJNS4_10UnderscoreESU_SU_EEEEENS4_13SM90_TMA_LOADENS4_14ComposedLayoutINS4_7SwizzleILi2ELi4ELi3EEENS4_18smem_ptr_flag_bitsILi8EEENSQ_INS5_IJNSA_ILi8EEESF_EEENS5_IJSF_SB_EEEEEEEvNS4_8identityESX_S17_vS18_EENS_8epilogue10collective18CollectiveEpilogueINS1A_23Sm100TmaWarpSpecializedILi1ELi1ELi64ELb0ELb0EEEJSG_NS5_IJNSQ_ISE_SB_EENSQ_ISF_SB_EEEEEaSH_aSH_NS1A_6fusion15FusionCallbacksIS1E_NS1I_17LinearCombinationIaiaiLNS_15FloatRoundStyleE2EEESG_S1H_JEEENS4_5SM1004TMEM4LOAD26SM100_TMEM_LOAD_32dp32b64xESX_S17_NS4_39AutoVectorizingCopyWithAssumedAlignmentILi128EEENS4_14SM90_TMA_STOREES17_S1T_S1T_EEEvvEEEEvNT_6ParamsE --------------------------
	.section	.nv.shared._ZN7cutlass13device_kernelINS_4gemm6kernel13GemmUniversalIN4cute5tupleIJiiiiEEENS1_10collective13CollectiveMmaINS1_35MainloopSm100TmaUmmaWarpSpecializedILi3ELi2ELi4ENS5_IJNS4_1CILi1EEESB_SB_EEEEENS5_IJNSA_ILi128EEENSA_ILi64EEESF_EEEaNS5_IJlSB_lEEEaSH_NS4_8TiledMMAINS4_8MMA_AtomIJNS4_15SM100_MMA_S8_SSIaaiLi128ELi64ELNS4_4UMMA5MajorE0ELSM_0ELNSL_8SaturateE0EEEEEENS4_6LayoutISC_NS5_IJNSA_ILi0EEESR_SR_EEEEENS5_IJNS4_10UnderscoreESU_SU_EEEEENS4_13SM90_TMA_LOADENS4_14ComposedLayoutINS4_7SwizzleILi2ELi4ELi3EEENS4_18smem_ptr_flag_bitsILi8EEENSQ_INS5_IJNSA_ILi8EEESF_EEENS5_IJSF_SB_EEEEEEEvNS4_8identityESX_S17_vS18_EENS_8epilogue10collective18CollectiveEpilogueINS1A_23Sm100TmaWarpSpecializedILi1ELi1ELi64ELb0ELb0EEEJSG_NS5_IJNSQ_ISE_SB_EENSQ_ISF_SB_EEEEEaSH_aSH_NS1A_6fusion15FusionCallbacksIS1E_NS1I_17LinearCombinationIaiaiLNS_15FloatRoundStyleE2EEESG_S1H_JEEENS4_5SM1004TMEM4LOAD26SM100_TMEM_LOAD_32dp32b64xESX_S17_NS4_39AutoVectorizingCopyWithAssumedAlignmentILi128EEENS4_14SM90_TMA_STOREES17_S1T_S1T_EEEvvEEEEvNT_6ParamsE,"aw",@nobits
	.sectionflags	@""
	.align	16
	.zero		1024


//--------------------- .nv.shared.reserved.0     --------------------------
	.section	.nv.shared.reserved.0,"aw",@nobits
	.weak		__nv_reservedSMEM_offset_0_alias
	.size		__nv_reservedSMEM_offset_0_alias, 0, 64
	.other		__nv_reservedSMEM_offset_0_alias,@"STO_CUDA_RESERVED_SHARED STV_DEFAULT"
__nv_reservedSMEM_offset_0_alias:
	.zero		0
.nv.shared.reserved.0:
	.zero		64
	.weak		__nv_reservedSMEM_tcgen05_partition
	.type		__nv_reservedSMEM_tcgen05_partition,@object
	.size		__nv_reservedSMEM_tcgen05_partition,(.L_0 - __nv_reservedSMEM_tcgen05_partition)
__nv_reservedSMEM_tcgen05_partition:
	.zero		32
.L_0:


//--------------------- .nv.global                --------------------------
	.section	.nv.global,"aw",@nobits
.nv.global:
	.type		_ZN40_INTERNAL_686673d3_4_k_cu_d8f2295c_335984cute1_E,@object
	.size		_ZN40_INTERNAL_686673d3_4_k_cu_d8f2295c_335984cute1_E,(_ZN40_INTERNAL_686673d3_4_k_cu_d8f2295c_335984cuda3std3__45__cpo6cbeginE - _ZN40_INTERNAL_686673d3_4_k_cu_d8f2295c_335984cute1_E)
_ZN40_INTERNAL_686673d3_4_k_cu_d8f2295c_335984cute1_E:
	.zero		1
	.type		_ZN40_INTERNAL_686673d3_4_k_cu_d8f2295c_335984cuda3std3__45__cpo6cbeginE,@object
	.size		_ZN40_INTERNAL_686673d3_4_k_cu_d8f2295c_335984cuda3std3__45__cpo6cbeginE,(_ZN40_INTERNAL_686673d3_4_k_cu_d8f2295c_335984cuda3std3__48in_placeE - _ZN40_INTERNAL_686673d3_4_k_cu_d8f2295c_335984cuda3std3__45__cpo6cbeginE)
_ZN40_INTERNAL_686673d3_4_k_cu_d8f2295c_335984cuda3std3__45__cpo6cbeginE:
	.zero		1
	.type		_ZN40_INTERNAL_686673d3_4_k_cu_d8f2295c_335984cuda3std3__48in_placeE,@object
	.size		_ZN40_INTERNAL_686673d3_4_k_cu_d8f2295c_335984cuda3std3__48in_placeE,(_ZN40_INTERNAL_686673d3_4_k_cu_d8f2295c_335984cuda3std6ranges3__45__cpo9iter_moveE - _ZN40_INTERNAL_686673d3_4_k_cu_d8f2295c_335984cuda3std3__48in_placeE)
_ZN40_INTERNAL_686673d3_4_k_cu_d8f2295c_335984cuda3std3__48in_placeE:
	.zero		1
	.type		_ZN40_INTERNAL_686673d3_4_k_cu_d8f2295c_335984cuda3std6ranges3__45__cpo9iter_moveE,@object
	.size		_ZN40_INTERNAL_686673d3_4_k_cu_d8f2295c_335984cuda3std6ranges3__45__cpo9iter_moveE,(_ZN40_INTERNAL_686673d3_4_k_cu_d8f2295c_335984cuda3std3__45__cpo5beginE - _ZN40_INTERNAL_686673d3_4_k_cu_d8f2295c_335984cuda3std6ranges3__45__cpo9iter_moveE)
_ZN40_INTERNAL_686673d3_4_k_cu_d8f2295c_335984cuda3std6ranges3__45__cpo9iter_moveE:
	.zero		1
	.type		_ZN40_INTERNAL_686673d3_4_k_cu_d8f2295c_335984cuda3std3__45__cpo5beginE,@object
	.size		_ZN40_INTERNAL_686673d3_4_k_cu_d8f2295c_335984cuda3std3__45__cpo5beginE,(_ZN40_INTERNAL_686673d3_4_k_cu_d8f2295c_335984cuda3std3__442_GLOBAL__N__686673d3_4_k_cu_d8f2295c_335986ignoreE - _ZN40_INTERNAL_686673d3_4_k_cu_d8f2295c_335984cuda3std3__45__cpo5beginE)
_ZN40_INTERNAL_686673d3_4_k_cu_d8f2295c_335984cuda3std3__45__cpo5beginE:
	.zero		1
	.type		_ZN40_INTERNAL_686673d3_4_k_cu_d8f2295c_335984cuda3std3__442_GLOBAL__N__686673d3_4_k_cu_d8f2295c_335986ignoreE,@object
	.size		_ZN40_INTERNAL_686673d3_4_k_cu_d8f2295c_335984cuda3std3__442_GLOBAL__N__686673d3_4_k_cu_d8f2295c_335986ignoreE,(_ZN40_INTERNAL_686673d3_4_k_cu_d8f2295c_335984cute7productE - _ZN40_INTERNAL_686673d3_4_k_cu_d8f2295c_335984cuda3std3__442_GLOBAL__N__686673d3_4_k_cu_d8f2295c_335986ignoreE)
_ZN40_INTERNAL_686673d3_4_k_cu_d8f2295c_335984cuda3std3__442_GLOBAL__N__686673d3_4_k_cu_d8f2295c_335986ignoreE:
	.zero		1
	.type		_ZN40_INTERNAL_686673d3_4_k_cu_d8f2295c_335984cute7productE,@object
	.size		_ZN40_INTERNAL_686673d3_4_k_cu_d8f2295c_335984cute7productE,(_ZN40_INTERNAL_686673d3_4_k_cu_d8f2295c_335984cuda3std3__45__cpo3endE - _ZN40_INTERNAL_686673d3_4_k_cu_d8f2295c_335984cute7productE)
_ZN40_INTERNAL_686673d3_4_k_cu_d8f2295c_335984cute7productE:
	.zero		1
	.type		_ZN40_INTERNAL_686673d3_4_k_cu_d8f2295c_335984cuda3std3__45__cpo3endE,@object
	.size		_ZN40_INTERNAL_686673d3_4_k_cu_d8f2295c_335984cuda3std3__45__cpo3endE,(_ZN40_INTERNAL_686673d3_4_k_cu_d8f2295c_335984cuda3std3__419piecewise_constructE - _ZN40_INTERNAL_686673d3_4_k_cu_d8f2295c_335984cuda3std3__45__cpo3endE)
_ZN40_INTERNAL_686673d3_4_k_cu_d8f2295c_335984cuda3std3__45__cpo3endE:
	.zero		1
	.type		_ZN40_INTERNAL_686673d3_4_k_cu_d8f2295c_335984cuda3std3__419piecewise_constructE,@object
	.size		_ZN40_INTERNAL_686673d3_4_k_cu_d8f2295c_335984cuda3std3__419piecewise_constructE,(_ZN40_INTERNAL_686673d3_4_k_cu_d8f2295c_335984cuda3std3__45__cpo4cendE - _ZN40_INTERNAL_686673d3_4_k_cu_d8f2295c_335984cuda3std3__419piecewise_constructE)
_ZN40_INTERNAL_686673d3_4_k_cu_d8f2295c_335984cuda3std3__419piecewise_constructE:
	.zero		1
	.type		_ZN40_INTERNAL_686673d3_4_k_cu_d8f2295c_335984cuda3std3__45__cpo4cendE,@object
	.size		_ZN40_INTERNAL_686673d3_4_k_cu_d8f2295c_335984cuda3std3__45__cpo4cendE,(_ZN40_INTERNAL_686673d3_4_k_cu_d8f2295c_335984cuda3std6ranges3__45__cpo4swapE - _ZN40_INTERNAL_686673d3_4_k_cu_d8f2295c_335984cuda3std3__45__cpo4cendE)
_ZN40_INTERNAL_686673d3_4_k_cu_d8f2295c_335984cuda3std3__45__cpo4cendE:
	.zero		1
	.type		_ZN40_INTERNAL_686673d3_4_k_cu_d8f2295c_335984cuda3std6ranges3__45__cpo4swapE,@object
	.size		_ZN40_INTERNAL_686673d3_4_k_cu_d8f2295c_335984cuda3std6ranges3__45__cpo4swapE,(.L_10 - _ZN40_INTERNAL_686673d3_4_k_cu_d8f2295c_335984cuda3std6ranges3__45__cpo4swapE)
_ZN40_INTERNAL_686673d3_4_k_cu_d8f2295c_335984cuda3std6ranges3__45__cpo4swapE:
	.zero		1
.L_10:


//--------------------- .nv.constant0._ZN7cutlass13device_kernelINS_4gemm6kernel13GemmUniversalIN4cute5tupleIJiiiiEEENS1_10collective13CollectiveMmaINS1_35MainloopSm100TmaUmmaWarpSpecializedILi3ELi2ELi4ENS5_IJNS4_1CILi1EEESB_SB_EEEEENS5_IJNSA_ILi128EEENSA_ILi64EEESF_EEEaNS5_IJlSB_lEEEaSH_NS4_8TiledMMAINS4_8MMA_AtomIJNS4_15SM100_MMA_S8_SSIaaiLi128ELi64ELNS4_4UMMA5MajorE0ELSM_0ELNSL_8SaturateE0EEEEEENS4_6LayoutISC_NS5_IJNSA_ILi0EEESR_SR_EEEEENS5_IJNS4_10UnderscoreESU_SU_EEEEENS4_13SM90_TMA_LOADENS4_14ComposedLayoutINS4_7SwizzleILi2ELi4ELi3EEENS4_18smem_ptr_flag_bitsILi8EEENSQ_INS5_IJNSA_ILi8EEESF_EEENS5_IJSF_SB_EEEEEEEvNS4_8identityESX_S17_vS18_EENS_8epilogue10collective18CollectiveEpilogueINS1A_23Sm100TmaWarpSpecializedILi1ELi1ELi64ELb0ELb0EEEJSG_NS5_IJNSQ_ISE_SB_EENSQ_ISF_SB_EEEEEaSH_aSH_NS1A_6fusion15FusionCallbacksIS1E_NS1I_17LinearCombinationIaiaiLNS_15FloatRoundStyleE2EEESG_S1H_JEEENS4_5SM1004TMEM4LOAD26SM100_TMEM_LOAD_32dp32b64xESX_S17_NS4_39AutoVectorizingCopyWithAssumedAlignmentILi128EEENS4_14SM90_TMA_STOREES17_S1T_S1T_EEEvvEEEEvNT_6ParamsE --------------------------
	.section	.nv.constant0._ZN7cutlass13device_kernelINS_4gemm6kernel13GemmUniversalIN4cute5tupleIJiiiiEEENS1_10collective13CollectiveMmaINS1_35MainloopSm100TmaUmmaWarpSpecializedILi3ELi2ELi4ENS5_IJNS4_1CILi1EEESB_SB_EEEEENS5_IJNSA_ILi128EEENSA_ILi64EEESF_EEEaNS5_IJlSB_lEEEaSH_NS4_8TiledMMAINS4_8MMA_AtomIJNS4_15SM100_MMA_S8_SSIaaiLi128ELi64ELNS4_4UMMA5MajorE0ELSM_0ELNSL_8SaturateE0EEEEEENS4_6LayoutISC_NS5_IJNSA_ILi0EEESR_SR_EEEEENS5_IJNS4_10UnderscoreESU_SU_EEEEENS4_13SM90_TMA_LOADENS4_14ComposedLayoutINS4_7SwizzleILi2ELi4ELi3EEENS4_18smem_ptr_flag_bitsILi8EEENSQ_INS5_IJNSA_ILi8EEESF_EEENS5_IJSF_SB_EEEEEEEvNS4_8identityESX_S17_vS18_EENS_8epilogue10collective18CollectiveEpilogueINS1A_23Sm100TmaWarpSpecializedILi1ELi1ELi64ELb0ELb0EEEJSG_NS5_IJNSQ_ISE_SB_EENSQ_ISF_SB_EEEEEaSH_aSH_NS1A_6fusion15FusionCallbacksIS1E_NS1I_17LinearCombinationIaiaiLNS_15FloatRoundStyleE2EEESG_S1H_JEEENS4_5SM1004TMEM4LOAD26SM100_TMEM_LOAD_32dp32b64xESX_S17_NS4_39AutoVectorizingCopyWithAssumedAlignmentILi128EEENS4_14SM90_TMA_STOREES17_S1T_S1T_EEEvvEEEEvNT_6ParamsE,"a",@progbits
	.sectionflags	@""
	.align	4
.nv.constant0._ZN7cutlass13device_kernelINS_4gemm6kernel13GemmUniversalIN4cute5tupleIJiiiiEEENS1_10collective13CollectiveMmaINS1_35MainloopSm100TmaUmmaWarpSpecializedILi3ELi2ELi4ENS5_IJNS4_1CILi1EEESB_SB_EEEEENS5_IJNSA_ILi128EEENSA_ILi64EEESF_EEEaNS5_IJlSB_lEEEaSH_NS4_8TiledMMAINS4_8MMA_AtomIJNS4_15SM100_MMA_S8_SSIaaiLi128ELi64ELNS4_4UMMA5MajorE0ELSM_0ELNSL_8SaturateE0EEEEEENS4_6LayoutISC_NS5_IJNSA_ILi0EEESR_SR_EEEEENS5_IJNS4_10UnderscoreESU_SU_EEEEENS4_13SM90_TMA_LOADENS4_14ComposedLayoutINS4_7SwizzleILi2ELi4ELi3EEENS4_18smem_ptr_flag_bitsILi8EEENSQ_INS5_IJNSA_ILi8EEESF_EEENS5_IJSF_SB_EEEEEEEvNS4_8identityESX_S17_vS18_EENS_8epilogue10collective18CollectiveEpilogueINS1A_23Sm100TmaWarpSpecializedILi1ELi1ELi64ELb0ELb0EEEJSG_NS5_IJNSQ_ISE_SB_EENSQ_ISF_SB_EEEEEaSH_aSH_NS1A_6fusion15FusionCallbacksIS1E_NS1I_17LinearCombinationIaiaiLNS_15FloatRoundStyleE2EEESG_S1H_JEEENS4_5SM1004TMEM4LOAD26SM100_TMEM_LOAD_32dp32b64xESX_S17_NS4_39AutoVectorizingCopyWithAssumedAlignmentILi128EEENS4_14SM90_TMA_STOREES17_S1T_S1T_EEEvvEEEEvNT_6ParamsE:
	.zero		2944


//--------------------- SYMBOLS --------------------------

	.type		.nv.reservedSmem.offset0,@object
	.size		.nv.reservedSmem.offset0,0x4
	.type		.nv.reservedSmem.cap,@object
	.size		.nv.reservedSmem.cap,0x4
	.type		__assertfail,@function
